//
// Generated by NVIDIA NVVM Compiler
//
// Compiler Build ID: CL-36424714
// Cuda compilation tools, release 13.0, V13.0.88
// Based on NVVM 20.0.0
//

.version 9.0
.target sm_100
.address_size 64

	// .globl	_Z10gpuExecutePdPiS0_
.func  (.param .b64 func_retval0) __internal_accurate_pow
(
	.param .b64 __internal_accurate_pow_param_0
)
;
.const .align 8 .f64 xConst;
.const .align 8 .f64 yConst;
.const .align 8 .f64 zConst;
.const .align 8 .f64 aConst;
.const .align 8 .f64 bConst;
.const .align 8 .f64 cConst;
.const .align 8 .f64 hConst;
.const .align 8 .f64 stepszConst;
.const .align 4 .u32 NConst;
// _ZZ10gpuExecutePdPiS0_E2wt has been demoted
// _ZZ10gpuExecutePdPiS0_E5steps has been demoted

.visible .entry _Z10gpuExecutePdPiS0_(
	.param .u64 .ptr .align 1 _Z10gpuExecutePdPiS0__param_0,
	.param .u64 .ptr .align 1 _Z10gpuExecutePdPiS0__param_1,
	.param .u64 .ptr .align 1 _Z10gpuExecutePdPiS0__param_2
)
{
	.reg .pred 	%p<115>;
	.reg .b32 	%r<221>;
	.reg .b64 	%rd<16>;
	.reg .b64 	%fd<246>;
	// demoted variable
	.shared .align 8 .b8 _ZZ10gpuExecutePdPiS0_E2wt[8192];
	// demoted variable
	.shared .align 4 .b8 _ZZ10gpuExecutePdPiS0_E5steps[4096];
	ld.param.u64 	%rd4, [_Z10gpuExecutePdPiS0__param_2];
	cvta.to.global.u64 	%rd5, %rd4;
	mov.u32 	%r40, %ctaid.x;
	mov.u32 	%r220, %ntid.x;
	mov.u32 	%r2, %tid.x;
	mad.lo.s32 	%r212, %r40, %r220, %r2;
	mul.wide.s32 	%rd6, %r212, 4;
	add.s64 	%rd1, %rd5, %rd6;
	ld.global.u32 	%r215, [%rd1];
	shl.b32 	%r41, %r2, 3;
	mov.u32 	%r42, _ZZ10gpuExecutePdPiS0_E2wt;
	add.s32 	%r5, %r42, %r41;
	mov.b64 	%rd7, 0;
	st.shared.u64 	[%r5], %rd7;
	shl.b32 	%r43, %r2, 2;
	mov.u32 	%r44, _ZZ10gpuExecutePdPiS0_E5steps;
	add.s32 	%r6, %r44, %r43;
	mov.b32 	%r45, 0;
	st.shared.u32 	[%r6], %r45;
	ld.const.u32 	%r7, [NConst];
	setp.ge.s32 	%p2, %r212, %r7;
	@%p2 bra 	$L__BB0_57;
	ld.const.f64 	%fd1, [stepszConst];
	neg.f64 	%fd2, %fd1;
	ld.const.f64 	%fd3, [aConst];
	ld.const.f64 	%fd4, [bConst];
	ld.const.f64 	%fd5, [cConst];
	mov.f64 	%fd91, 0d4000000000000000;
	{
	.reg .b32 %temp; 
	mov.b64 	{%temp, %r8}, %fd91;
	}
	and.b32  	%r9, %r8, 2146435072;
	setp.eq.s32 	%p3, %r9, 1062207488;
	setp.lt.s32 	%p4, %r8, 0;
	selp.b32 	%r10, 0, 2146435072, %p4;
	and.b32  	%r47, %r8, 2147483647;
	setp.ne.s32 	%p5, %r47, 1071644672;
	and.pred  	%p1, %p3, %p5;
	or.b32  	%r11, %r10, -2147483648;
	rcp.rn.f64 	%fd92, %fd3;
	div.rn.f64 	%fd6, %fd92, %fd3;
	rcp.rn.f64 	%fd93, %fd4;
	div.rn.f64 	%fd7, %fd93, %fd4;
	rcp.rn.f64 	%fd94, %fd5;
	div.rn.f64 	%fd8, %fd94, %fd5;
	mov.b32 	%r214, 0;
	mov.f64 	%fd229, 0d0000000000000000;
	ld.const.f64 	%fd9, [hConst];
$L__BB0_2:
	ld.const.f64 	%fd231, [xConst];
	ld.const.f64 	%fd232, [yConst];
	mov.f64 	%fd230, 0d3FF0000000000000;
	ld.const.f64 	%fd233, [zConst];
$L__BB0_3:
	mul.hi.s32 	%r48, %r215, -2092037281;
	add.s32 	%r49, %r48, %r215;
	shr.u32 	%r50, %r49, 31;
	shr.s32 	%r51, %r49, 16;
	add.s32 	%r52, %r51, %r50;
	mad.lo.s32 	%r53, %r52, -127773, %r215;
	mul.lo.s32 	%r54, %r52, -2836;
	mad.lo.s32 	%r55, %r53, 16807, %r54;
	setp.lt.s32 	%p6, %r55, 0;
	add.s32 	%r56, %r55, 2147483647;
	selp.b32 	%r216, %r56, %r55, %p6;
	cvt.rn.f64.s32 	%fd97, %r216;
	mul.f64 	%fd98, %fd97, 0d3E000000001C5F68;
	setp.geu.f64 	%p7, %fd98, 0d3FD5555555555555;
	mov.f64 	%fd234, 0d0000000000000000;
	@%p7 bra 	$L__BB0_5;
	mul.hi.s32 	%r57, %r216, -2092037281;
	add.s32 	%r58, %r57, %r216;
	shr.u32 	%r59, %r58, 31;
	shr.s32 	%r60, %r58, 16;
	add.s32 	%r61, %r60, %r59;
	mad.lo.s32 	%r62, %r61, -127773, %r216;
	mul.lo.s32 	%r63, %r61, -2836;
	mad.lo.s32 	%r64, %r62, 16807, %r63;
	setp.lt.s32 	%p8, %r64, 0;
	add.s32 	%r65, %r64, 2147483647;
	selp.b32 	%r216, %r65, %r64, %p8;
	cvt.rn.f64.s32 	%fd99, %r216;
	fma.rn.f64 	%fd100, %fd99, 0d3E000000001C5F68, 0dBFE0000000000000;
	setp.lt.f64 	%p9, %fd100, 0d0000000000000000;
	selp.f64 	%fd234, %fd2, %fd1, %p9;
$L__BB0_5:
	mul.hi.s32 	%r66, %r216, -2092037281;
	add.s32 	%r67, %r66, %r216;
	shr.u32 	%r68, %r67, 31;
	shr.s32 	%r69, %r67, 16;
	add.s32 	%r70, %r69, %r68;
	mad.lo.s32 	%r71, %r70, -127773, %r216;
	mul.lo.s32 	%r72, %r70, -2836;
	mad.lo.s32 	%r73, %r71, 16807, %r72;
	setp.lt.s32 	%p10, %r73, 0;
	add.s32 	%r74, %r73, 2147483647;
	selp.b32 	%r217, %r74, %r73, %p10;
	cvt.rn.f64.s32 	%fd102, %r217;
	mul.f64 	%fd103, %fd102, 0d3E000000001C5F68;
	setp.geu.f64 	%p11, %fd103, 0d3FD5555555555555;
	mov.f64 	%fd235, 0d0000000000000000;
	@%p11 bra 	$L__BB0_7;
	mul.hi.s32 	%r75, %r217, -2092037281;
	add.s32 	%r76, %r75, %r217;
	shr.u32 	%r77, %r76, 31;
	shr.s32 	%r78, %r76, 16;
	add.s32 	%r79, %r78, %r77;
	mad.lo.s32 	%r80, %r79, -127773, %r217;
	mul.lo.s32 	%r81, %r79, -2836;
	mad.lo.s32 	%r82, %r80, 16807, %r81;
	setp.lt.s32 	%p12, %r82, 0;
	add.s32 	%r83, %r82, 2147483647;
	selp.b32 	%r217, %r83, %r82, %p12;
	cvt.rn.f64.s32 	%fd104, %r217;
	fma.rn.f64 	%fd105, %fd104, 0d3E000000001C5F68, 0dBFE0000000000000;
	setp.lt.f64 	%p13, %fd105, 0d0000000000000000;
	selp.f64 	%fd235, %fd2, %fd1, %p13;
$L__BB0_7:
	mul.hi.s32 	%r84, %r217, -2092037281;
	add.s32 	%r85, %r84, %r217;
	shr.u32 	%r86, %r85, 31;
	shr.s32 	%r87, %r85, 16;
	add.s32 	%r88, %r87, %r86;
	mad.lo.s32 	%r89, %r88, -127773, %r217;
	mul.lo.s32 	%r90, %r88, -2836;
	mad.lo.s32 	%r91, %r89, 16807, %r90;
	setp.lt.s32 	%p14, %r91, 0;
	add.s32 	%r92, %r91, 2147483647;
	selp.b32 	%r215, %r92, %r91, %p14;
	cvt.rn.f64.s32 	%fd107, %r215;
	mul.f64 	%fd108, %fd107, 0d3E000000001C5F68;
	setp.geu.f64 	%p15, %fd108, 0d3FD5555555555555;
	mov.f64 	%fd236, 0d0000000000000000;
	@%p15 bra 	$L__BB0_9;
	mul.hi.s32 	%r93, %r215, -2092037281;
	add.s32 	%r94, %r93, %r215;
	shr.u32 	%r95, %r94, 31;
	shr.s32 	%r96, %r94, 16;
	add.s32 	%r97, %r96, %r95;
	mad.lo.s32 	%r98, %r97, -127773, %r215;
	mul.lo.s32 	%r99, %r97, -2836;
	mad.lo.s32 	%r100, %r98, 16807, %r99;
	setp.lt.s32 	%p16, %r100, 0;
	add.s32 	%r101, %r100, 2147483647;
	selp.b32 	%r215, %r101, %r100, %p16;
	cvt.rn.f64.s32 	%fd109, %r215;
	fma.rn.f64 	%fd110, %fd109, 0d3E000000001C5F68, 0dBFE0000000000000;
	setp.lt.f64 	%p17, %fd110, 0d0000000000000000;
	selp.f64 	%fd236, %fd2, %fd1, %p17;
$L__BB0_9:
	setp.lt.s32 	%p18, %r8, 0;
	setp.eq.s32 	%p19, %r9, 1062207488;
	div.rn.f64 	%fd111, %fd231, %fd3;
	div.rn.f64 	%fd24, %fd111, %fd3;
	{
	.reg .b32 %temp; 
	mov.b64 	{%temp, %r26}, %fd24;
	}
	abs.f64 	%fd25, %fd24;
	{ // callseq 0, 0
	.param .b64 param0;
	st.param.f64 	[param0], %fd25;
	.param .b64 retval0;
	call.uni (retval0), 
	__internal_accurate_pow, 
	(
	param0
	);
	ld.param.f64 	%fd112, [retval0];
	} // callseq 0
	setp.lt.s32 	%p21, %r26, 0;
	neg.f64 	%fd114, %fd112;
	selp.f64 	%fd115, %fd114, %fd112, %p19;
	selp.f64 	%fd116, %fd115, %fd112, %p21;
	setp.eq.f64 	%p22, %fd24, 0d0000000000000000;
	selp.b32 	%r102, %r26, 0, %p19;
	or.b32  	%r103, %r102, 2146435072;
	selp.b32 	%r104, %r103, %r102, %p18;
	mov.b32 	%r105, 0;
	mov.b64 	%fd117, {%r105, %r104};
	selp.f64 	%fd237, %fd117, %fd116, %p22;
	add.f64 	%fd118, %fd24, 0d4000000000000000;
	{
	.reg .b32 %temp; 
	mov.b64 	{%temp, %r106}, %fd118;
	}
	and.b32  	%r107, %r106, 2146435072;
	setp.ne.s32 	%p23, %r107, 2146435072;
	@%p23 bra 	$L__BB0_14;
	setp.num.f64 	%p24, %fd24, %fd24;
	@%p24 bra 	$L__BB0_12;
	mov.f64 	%fd119, 0d4000000000000000;
	add.rn.f64 	%fd237, %fd24, %fd119;
	bra.uni 	$L__BB0_14;
$L__BB0_12:
	setp.neu.f64 	%p25, %fd25, 0d7FF0000000000000;
	@%p25 bra 	$L__BB0_14;
	selp.b32 	%r108, %r11, %r10, %p1;
	selp.b32 	%r109, %r108, %r10, %p21;
	mov.b32 	%r110, 0;
	mov.b64 	%fd237, {%r110, %r109};
$L__BB0_14:
	setp.eq.f64 	%p30, %fd24, 0d3FF0000000000000;
	selp.f64 	%fd30, 0d3FF0000000000000, %fd237, %p30;
	div.rn.f64 	%fd120, %fd232, %fd4;
	div.rn.f64 	%fd31, %fd120, %fd4;
	{
	.reg .b32 %temp; 
	mov.b64 	{%temp, %r27}, %fd31;
	}
	abs.f64 	%fd32, %fd31;
	{ // callseq 1, 0
	.param .b64 param0;
	st.param.f64 	[param0], %fd32;
	.param .b64 retval0;
	call.uni (retval0), 
	__internal_accurate_pow, 
	(
	param0
	);
	ld.param.f64 	%fd121, [retval0];
	} // callseq 1
	setp.lt.s32 	%p31, %r27, 0;
	neg.f64 	%fd123, %fd121;
	selp.f64 	%fd124, %fd123, %fd121, %p19;
	selp.f64 	%fd125, %fd124, %fd121, %p31;
	setp.eq.f64 	%p32, %fd31, 0d0000000000000000;
	selp.b32 	%r111, %r27, 0, %p19;
	or.b32  	%r112, %r111, 2146435072;
	selp.b32 	%r113, %r112, %r111, %p18;
	mov.b32 	%r114, 0;
	mov.b64 	%fd126, {%r114, %r113};
	selp.f64 	%fd238, %fd126, %fd125, %p32;
	add.f64 	%fd127, %fd31, 0d4000000000000000;
	{
	.reg .b32 %temp; 
	mov.b64 	{%temp, %r115}, %fd127;
	}
	and.b32  	%r116, %r115, 2146435072;
	setp.ne.s32 	%p33, %r116, 2146435072;
	@%p33 bra 	$L__BB0_19;
	setp.num.f64 	%p34, %fd31, %fd31;
	@%p34 bra 	$L__BB0_17;
	mov.f64 	%fd128, 0d4000000000000000;
	add.rn.f64 	%fd238, %fd31, %fd128;
	bra.uni 	$L__BB0_19;
$L__BB0_17:
	setp.neu.f64 	%p35, %fd32, 0d7FF0000000000000;
	@%p35 bra 	$L__BB0_19;
	selp.b32 	%r117, %r11, %r10, %p1;
	selp.b32 	%r118, %r117, %r10, %p31;
	mov.b32 	%r119, 0;
	mov.b64 	%fd238, {%r119, %r118};
$L__BB0_19:
	setp.eq.f64 	%p40, %fd31, 0d3FF0000000000000;
	selp.f64 	%fd129, 0d3FF0000000000000, %fd238, %p40;
	add.f64 	%fd37, %fd30, %fd129;
	div.rn.f64 	%fd130, %fd233, %fd5;
	div.rn.f64 	%fd38, %fd130, %fd5;
	{
	.reg .b32 %temp; 
	mov.b64 	{%temp, %r28}, %fd38;
	}
	abs.f64 	%fd39, %fd38;
	{ // callseq 2, 0
	.param .b64 param0;
	st.param.f64 	[param0], %fd39;
	.param .b64 retval0;
	call.uni (retval0), 
	__internal_accurate_pow, 
	(
	param0
	);
	ld.param.f64 	%fd131, [retval0];
	} // callseq 2
	setp.lt.s32 	%p41, %r28, 0;
	neg.f64 	%fd133, %fd131;
	selp.f64 	%fd134, %fd133, %fd131, %p19;
	selp.f64 	%fd135, %fd134, %fd131, %p41;
	setp.eq.f64 	%p42, %fd38, 0d0000000000000000;
	selp.b32 	%r120, %r28, 0, %p19;
	or.b32  	%r121, %r120, 2146435072;
	selp.b32 	%r122, %r121, %r120, %p18;
	mov.b32 	%r123, 0;
	mov.b64 	%fd136, {%r123, %r122};
	selp.f64 	%fd239, %fd136, %fd135, %p42;
	add.f64 	%fd137, %fd38, 0d4000000000000000;
	{
	.reg .b32 %temp; 
	mov.b64 	{%temp, %r124}, %fd137;
	}
	and.b32  	%r125, %r124, 2146435072;
	setp.ne.s32 	%p43, %r125, 2146435072;
	@%p43 bra 	$L__BB0_24;
	setp.num.f64 	%p44, %fd38, %fd38;
	@%p44 bra 	$L__BB0_22;
	mov.f64 	%fd138, 0d4000000000000000;
	add.rn.f64 	%fd239, %fd38, %fd138;
	bra.uni 	$L__BB0_24;
$L__BB0_22:
	setp.neu.f64 	%p45, %fd39, 0d7FF0000000000000;
	@%p45 bra 	$L__BB0_24;
	selp.b32 	%r126, %r11, %r10, %p1;
	selp.b32 	%r127, %r126, %r10, %p41;
	mov.b32 	%r128, 0;
	mov.b64 	%fd239, {%r128, %r127};
$L__BB0_24:
	setp.eq.f64 	%p50, %fd38, 0d3FF0000000000000;
	selp.f64 	%fd139, 0d3FF0000000000000, %fd239, %p50;
	add.f64 	%fd140, %fd37, %fd139;
	fma.rn.f64 	%fd141, %fd140, 0d4000000000000000, %fd6;
	add.f64 	%fd44, %fd7, %fd141;
	add.f64 	%fd231, %fd231, %fd234;
	add.f64 	%fd232, %fd232, %fd235;
	add.f64 	%fd233, %fd233, %fd236;
	add.s32 	%r214, %r214, 1;
	div.rn.f64 	%fd48, %fd231, %fd3;
	div.rn.f64 	%fd49, %fd48, %fd3;
	{
	.reg .b32 %temp; 
	mov.b64 	{%temp, %r30}, %fd49;
	}
	abs.f64 	%fd50, %fd49;
	{ // callseq 3, 0
	.param .b64 param0;
	st.param.f64 	[param0], %fd50;
	.param .b64 retval0;
	call.uni (retval0), 
	__internal_accurate_pow, 
	(
	param0
	);
	ld.param.f64 	%fd142, [retval0];
	} // callseq 3
	setp.lt.s32 	%p51, %r30, 0;
	neg.f64 	%fd144, %fd142;
	selp.f64 	%fd145, %fd144, %fd142, %p19;
	selp.f64 	%fd146, %fd145, %fd142, %p51;
	setp.eq.f64 	%p52, %fd49, 0d0000000000000000;
	selp.b32 	%r129, %r30, 0, %p19;
	or.b32  	%r130, %r129, 2146435072;
	selp.b32 	%r131, %r130, %r129, %p18;
	mov.b32 	%r132, 0;
	mov.b64 	%fd147, {%r132, %r131};
	selp.f64 	%fd240, %fd147, %fd146, %p52;
	add.f64 	%fd148, %fd49, 0d4000000000000000;
	{
	.reg .b32 %temp; 
	mov.b64 	{%temp, %r133}, %fd148;
	}
	and.b32  	%r134, %r133, 2146435072;
	setp.ne.s32 	%p53, %r134, 2146435072;
	@%p53 bra 	$L__BB0_29;
	setp.num.f64 	%p54, %fd49, %fd49;
	@%p54 bra 	$L__BB0_27;
	mov.f64 	%fd149, 0d4000000000000000;
	add.rn.f64 	%fd240, %fd49, %fd149;
	bra.uni 	$L__BB0_29;
$L__BB0_27:
	setp.neu.f64 	%p55, %fd50, 0d7FF0000000000000;
	@%p55 bra 	$L__BB0_29;
	selp.b32 	%r135, %r11, %r10, %p1;
	selp.b32 	%r136, %r135, %r10, %p51;
	mov.b32 	%r137, 0;
	mov.b64 	%fd240, {%r137, %r136};
$L__BB0_29:
	setp.eq.f64 	%p60, %fd49, 0d3FF0000000000000;
	selp.f64 	%fd55, 0d3FF0000000000000, %fd240, %p60;
	div.rn.f64 	%fd56, %fd232, %fd4;
	div.rn.f64 	%fd57, %fd56, %fd4;
	{
	.reg .b32 %temp; 
	mov.b64 	{%temp, %r31}, %fd57;
	}
	abs.f64 	%fd58, %fd57;
	{ // callseq 4, 0
	.param .b64 param0;
	st.param.f64 	[param0], %fd58;
	.param .b64 retval0;
	call.uni (retval0), 
	__internal_accurate_pow, 
	(
	param0
	);
	ld.param.f64 	%fd150, [retval0];
	} // callseq 4
	setp.lt.s32 	%p61, %r31, 0;
	neg.f64 	%fd152, %fd150;
	selp.f64 	%fd153, %fd152, %fd150, %p19;
	selp.f64 	%fd154, %fd153, %fd150, %p61;
	setp.eq.f64 	%p62, %fd57, 0d0000000000000000;
	selp.b32 	%r138, %r31, 0, %p19;
	or.b32  	%r139, %r138, 2146435072;
	selp.b32 	%r140, %r139, %r138, %p18;
	mov.b32 	%r141, 0;
	mov.b64 	%fd155, {%r141, %r140};
	selp.f64 	%fd241, %fd155, %fd154, %p62;
	add.f64 	%fd156, %fd57, 0d4000000000000000;
	{
	.reg .b32 %temp; 
	mov.b64 	{%temp, %r142}, %fd156;
	}
	and.b32  	%r143, %r142, 2146435072;
	setp.ne.s32 	%p63, %r143, 2146435072;
	@%p63 bra 	$L__BB0_34;
	setp.num.f64 	%p64, %fd57, %fd57;
	@%p64 bra 	$L__BB0_32;
	mov.f64 	%fd157, 0d4000000000000000;
	add.rn.f64 	%fd241, %fd57, %fd157;
	bra.uni 	$L__BB0_34;
$L__BB0_32:
	setp.neu.f64 	%p65, %fd58, 0d7FF0000000000000;
	@%p65 bra 	$L__BB0_34;
	selp.b32 	%r144, %r11, %r10, %p1;
	selp.b32 	%r145, %r144, %r10, %p61;
	mov.b32 	%r146, 0;
	mov.b64 	%fd241, {%r146, %r145};
$L__BB0_34:
	setp.eq.f64 	%p70, %fd57, 0d3FF0000000000000;
	selp.f64 	%fd158, 0d3FF0000000000000, %fd241, %p70;
	add.f64 	%fd63, %fd55, %fd158;
	div.rn.f64 	%fd64, %fd233, %fd5;
	div.rn.f64 	%fd65, %fd64, %fd5;
	{
	.reg .b32 %temp; 
	mov.b64 	{%temp, %r32}, %fd65;
	}
	abs.f64 	%fd66, %fd65;
	{ // callseq 5, 0
	.param .b64 param0;
	st.param.f64 	[param0], %fd66;
	.param .b64 retval0;
	call.uni (retval0), 
	__internal_accurate_pow, 
	(
	param0
	);
	ld.param.f64 	%fd159, [retval0];
	} // callseq 5
	setp.lt.s32 	%p71, %r32, 0;
	neg.f64 	%fd161, %fd159;
	selp.f64 	%fd162, %fd161, %fd159, %p19;
	selp.f64 	%fd163, %fd162, %fd159, %p71;
	setp.eq.f64 	%p72, %fd65, 0d0000000000000000;
	selp.b32 	%r147, %r32, 0, %p19;
	or.b32  	%r148, %r147, 2146435072;
	selp.b32 	%r149, %r148, %r147, %p18;
	mov.b32 	%r150, 0;
	mov.b64 	%fd164, {%r150, %r149};
	selp.f64 	%fd242, %fd164, %fd163, %p72;
	add.f64 	%fd165, %fd65, 0d4000000000000000;
	{
	.reg .b32 %temp; 
	mov.b64 	{%temp, %r151}, %fd165;
	}
	and.b32  	%r152, %r151, 2146435072;
	setp.ne.s32 	%p73, %r152, 2146435072;
	@%p73 bra 	$L__BB0_39;
	setp.num.f64 	%p74, %fd65, %fd65;
	@%p74 bra 	$L__BB0_37;
	mov.f64 	%fd166, 0d4000000000000000;
	add.rn.f64 	%fd242, %fd65, %fd166;
	bra.uni 	$L__BB0_39;
$L__BB0_37:
	setp.neu.f64 	%p75, %fd66, 0d7FF0000000000000;
	@%p75 bra 	$L__BB0_39;
	selp.b32 	%r153, %r11, %r10, %p1;
	selp.b32 	%r154, %r153, %r10, %p71;
	mov.b32 	%r155, 0;
	mov.b64 	%fd242, {%r155, %r154};
$L__BB0_39:
	add.f64 	%fd167, %fd8, %fd44;
	setp.eq.f64 	%p80, %fd65, 0d3FF0000000000000;
	selp.f64 	%fd168, 0d3FF0000000000000, %fd242, %p80;
	add.f64 	%fd169, %fd63, %fd168;
	fma.rn.f64 	%fd170, %fd169, 0d4000000000000000, %fd6;
	add.f64 	%fd171, %fd7, %fd170;
	add.f64 	%fd172, %fd8, %fd171;
	mul.f64 	%fd173, %fd167, %fd9;
	mov.f64 	%fd174, 0d3FF0000000000000;
	sub.f64 	%fd175, %fd174, %fd173;
	mul.f64 	%fd176, %fd230, %fd175;
	mul.f64 	%fd177, %fd176, %fd172;
	fma.rn.f64 	%fd178, %fd230, %fd167, %fd177;
	mul.f64 	%fd179, %fd9, 0dBFE0000000000000;
	fma.rn.f64 	%fd230, %fd179, %fd178, %fd230;
	{
	.reg .b32 %temp; 
	mov.b64 	{%temp, %r33}, %fd48;
	}
	abs.f64 	%fd72, %fd48;
	{ // callseq 6, 0
	.param .b64 param0;
	st.param.f64 	[param0], %fd72;
	.param .b64 retval0;
	call.uni (retval0), 
	__internal_accurate_pow, 
	(
	param0
	);
	ld.param.f64 	%fd180, [retval0];
	} // callseq 6
	setp.lt.s32 	%p81, %r33, 0;
	neg.f64 	%fd182, %fd180;
	selp.f64 	%fd183, %fd182, %fd180, %p19;
	selp.f64 	%fd184, %fd183, %fd180, %p81;
	setp.eq.f64 	%p82, %fd48, 0d0000000000000000;
	selp.b32 	%r156, %r33, 0, %p19;
	or.b32  	%r157, %r156, 2146435072;
	selp.b32 	%r158, %r157, %r156, %p18;
	mov.b32 	%r159, 0;
	mov.b64 	%fd185, {%r159, %r158};
	selp.f64 	%fd243, %fd185, %fd184, %p82;
	add.f64 	%fd186, %fd48, 0d4000000000000000;
	{
	.reg .b32 %temp; 
	mov.b64 	{%temp, %r160}, %fd186;
	}
	and.b32  	%r161, %r160, 2146435072;
	setp.ne.s32 	%p83, %r161, 2146435072;
	@%p83 bra 	$L__BB0_44;
	setp.num.f64 	%p84, %fd48, %fd48;
	@%p84 bra 	$L__BB0_42;
	mov.f64 	%fd187, 0d4000000000000000;
	add.rn.f64 	%fd243, %fd48, %fd187;
	bra.uni 	$L__BB0_44;
$L__BB0_42:
	setp.neu.f64 	%p85, %fd72, 0d7FF0000000000000;
	@%p85 bra 	$L__BB0_44;
	selp.b32 	%r162, %r11, %r10, %p1;
	selp.b32 	%r163, %r162, %r10, %p81;
	mov.b32 	%r164, 0;
	mov.b64 	%fd243, {%r164, %r163};
$L__BB0_44:
	setp.eq.f64 	%p90, %fd48, 0d3FF0000000000000;
	selp.f64 	%fd77, 0d3FF0000000000000, %fd243, %p90;
	{
	.reg .b32 %temp; 
	mov.b64 	{%temp, %r34}, %fd56;
	}
	abs.f64 	%fd78, %fd56;
	{ // callseq 7, 0
	.param .b64 param0;
	st.param.f64 	[param0], %fd78;
	.param .b64 retval0;
	call.uni (retval0), 
	__internal_accurate_pow, 
	(
	param0
	);
	ld.param.f64 	%fd188, [retval0];
	} // callseq 7
	setp.lt.s32 	%p91, %r34, 0;
	neg.f64 	%fd190, %fd188;
	selp.f64 	%fd191, %fd190, %fd188, %p19;
	selp.f64 	%fd192, %fd191, %fd188, %p91;
	setp.eq.f64 	%p92, %fd56, 0d0000000000000000;
	selp.b32 	%r165, %r34, 0, %p19;
	or.b32  	%r166, %r165, 2146435072;
	selp.b32 	%r167, %r166, %r165, %p18;
	mov.b32 	%r168, 0;
	mov.b64 	%fd193, {%r168, %r167};
	selp.f64 	%fd244, %fd193, %fd192, %p92;
	add.f64 	%fd194, %fd56, 0d4000000000000000;
	{
	.reg .b32 %temp; 
	mov.b64 	{%temp, %r169}, %fd194;
	}
	and.b32  	%r170, %r169, 2146435072;
	setp.ne.s32 	%p93, %r170, 2146435072;
	@%p93 bra 	$L__BB0_49;
	setp.num.f64 	%p94, %fd56, %fd56;
	@%p94 bra 	$L__BB0_47;
	mov.f64 	%fd195, 0d4000000000000000;
	add.rn.f64 	%fd244, %fd56, %fd195;
	bra.uni 	$L__BB0_49;
$L__BB0_47:
	setp.neu.f64 	%p95, %fd78, 0d7FF0000000000000;
	@%p95 bra 	$L__BB0_49;
	selp.b32 	%r171, %r11, %r10, %p1;
	selp.b32 	%r172, %r171, %r10, %p91;
	mov.b32 	%r173, 0;
	mov.b64 	%fd244, {%r173, %r172};
$L__BB0_49:
	setp.eq.f64 	%p100, %fd56, 0d3FF0000000000000;
	selp.f64 	%fd196, 0d3FF0000000000000, %fd244, %p100;
	add.f64 	%fd83, %fd77, %fd196;
	{
	.reg .b32 %temp; 
	mov.b64 	{%temp, %r35}, %fd64;
	}
	abs.f64 	%fd84, %fd64;
	{ // callseq 8, 0
	.param .b64 param0;
	st.param.f64 	[param0], %fd84;
	.param .b64 retval0;
	call.uni (retval0), 
	__internal_accurate_pow, 
	(
	param0
	);
	ld.param.f64 	%fd197, [retval0];
	} // callseq 8
	setp.lt.s32 	%p101, %r35, 0;
	neg.f64 	%fd199, %fd197;
	selp.f64 	%fd200, %fd199, %fd197, %p19;
	selp.f64 	%fd201, %fd200, %fd197, %p101;
	setp.eq.f64 	%p102, %fd64, 0d0000000000000000;
	selp.b32 	%r174, %r35, 0, %p19;
	or.b32  	%r175, %r174, 2146435072;
	selp.b32 	%r176, %r175, %r174, %p18;
	mov.b32 	%r177, 0;
	mov.b64 	%fd202, {%r177, %r176};
	selp.f64 	%fd245, %fd202, %fd201, %p102;
	add.f64 	%fd203, %fd64, 0d4000000000000000;
	{
	.reg .b32 %temp; 
	mov.b64 	{%temp, %r178}, %fd203;
	}
	and.b32  	%r179, %r178, 2146435072;
	setp.ne.s32 	%p103, %r179, 2146435072;
	@%p103 bra 	$L__BB0_54;
	setp.num.f64 	%p104, %fd64, %fd64;
	@%p104 bra 	$L__BB0_52;
	mov.f64 	%fd204, 0d4000000000000000;
	add.rn.f64 	%fd245, %fd64, %fd204;
	bra.uni 	$L__BB0_54;
$L__BB0_52:
	setp.neu.f64 	%p105, %fd84, 0d7FF0000000000000;
	@%p105 bra 	$L__BB0_54;
	selp.b32 	%r180, %r11, %r10, %p1;
	selp.b32 	%r181, %r180, %r10, %p101;
	mov.b32 	%r182, 0;
	mov.b64 	%fd245, {%r182, %r181};
$L__BB0_54:
	setp.eq.f64 	%p107, %fd64, 0d3FF0000000000000;
	selp.f64 	%fd205, 0d3FF0000000000000, %fd245, %p107;
	add.f64 	%fd206, %fd83, %fd205;
	setp.lt.f64 	%p108, %fd206, 0d3FF0000000000000;
	@%p108 bra 	$L__BB0_3;
	add.f64 	%fd229, %fd230, %fd229;
	mov.u32 	%r183, %nctaid.x;
	mad.lo.s32 	%r212, %r183, %r220, %r212;
	setp.lt.s32 	%p109, %r212, %r7;
	@%p109 bra 	$L__BB0_2;
	st.shared.u32 	[%r6], %r214;
	st.shared.f64 	[%r5], %fd229;
$L__BB0_57:
	bar.sync 	0;
	setp.lt.u32 	%p110, %r220, 66;
	@%p110 bra 	$L__BB0_61;
$L__BB0_58:
	shr.u32 	%r39, %r220, 1;
	setp.ge.u32 	%p111, %r2, %r39;
	@%p111 bra 	$L__BB0_60;
	shl.b32 	%r184, %r39, 3;
	add.s32 	%r185, %r5, %r184;
	ld.shared.f64 	%fd207, [%r185];
	ld.shared.f64 	%fd208, [%r5];
	add.f64 	%fd209, %fd207, %fd208;
	st.shared.f64 	[%r5], %fd209;
	shl.b32 	%r186, %r39, 2;
	add.s32 	%r187, %r6, %r186;
	ld.shared.u32 	%r188, [%r187];
	ld.shared.u32 	%r189, [%r6];
	add.s32 	%r190, %r189, %r188;
	st.shared.u32 	[%r6], %r190;
$L__BB0_60:
	bar.sync 	0;
	setp.gt.u32 	%p112, %r220, 131;
	mov.u32 	%r220, %r39;
	@%p112 bra 	$L__BB0_58;
$L__BB0_61:
	setp.gt.u32 	%p113, %r2, 31;
	@%p113 bra 	$L__BB0_63;
	ld.volatile.shared.f64 	%fd210, [%r5+256];
	ld.volatile.shared.f64 	%fd211, [%r5];
	add.f64 	%fd212, %fd210, %fd211;
	st.volatile.shared.f64 	[%r5], %fd212;
	ld.volatile.shared.f64 	%fd213, [%r5+128];
	ld.volatile.shared.f64 	%fd214, [%r5];
	add.f64 	%fd215, %fd213, %fd214;
	st.volatile.shared.f64 	[%r5], %fd215;
	ld.volatile.shared.f64 	%fd216, [%r5+64];
	ld.volatile.shared.f64 	%fd217, [%r5];
	add.f64 	%fd218, %fd216, %fd217;
	st.volatile.shared.f64 	[%r5], %fd218;
	ld.volatile.shared.f64 	%fd219, [%r5+32];
	ld.volatile.shared.f64 	%fd220, [%r5];
	add.f64 	%fd221, %fd219, %fd220;
	st.volatile.shared.f64 	[%r5], %fd221;
	ld.volatile.shared.f64 	%fd222, [%r5+16];
	ld.volatile.shared.f64 	%fd223, [%r5];
	add.f64 	%fd224, %fd222, %fd223;
	st.volatile.shared.f64 	[%r5], %fd224;
	ld.volatile.shared.f64 	%fd225, [%r5+8];
	ld.volatile.shared.f64 	%fd226, [%r5];
	add.f64 	%fd227, %fd225, %fd226;
	st.volatile.shared.f64 	[%r5], %fd227;
	ld.volatile.shared.u32 	%r191, [%r6+128];
	ld.volatile.shared.u32 	%r192, [%r6];
	add.s32 	%r193, %r192, %r191;
	st.volatile.shared.u32 	[%r6], %r193;
	ld.volatile.shared.u32 	%r194, [%r6+64];
	ld.volatile.shared.u32 	%r195, [%r6];
	add.s32 	%r196, %r195, %r194;
	st.volatile.shared.u32 	[%r6], %r196;
	ld.volatile.shared.u32 	%r197, [%r6+32];
	ld.volatile.shared.u32 	%r198, [%r6];
	add.s32 	%r199, %r198, %r197;
	st.volatile.shared.u32 	[%r6], %r199;
	ld.volatile.shared.u32 	%r200, [%r6+16];
	ld.volatile.shared.u32 	%r201, [%r6];
	add.s32 	%r202, %r201, %r200;
	st.volatile.shared.u32 	[%r6], %r202;
	ld.volatile.shared.u32 	%r203, [%r6+8];
	ld.volatile.shared.u32 	%r204, [%r6];
	add.s32 	%r205, %r204, %r203;
	st.volatile.shared.u32 	[%r6], %r205;
	ld.volatile.shared.u32 	%r206, [%r6+4];
	ld.volatile.shared.u32 	%r207, [%r6];
	add.s32 	%r208, %r207, %r206;
	st.volatile.shared.u32 	[%r6], %r208;
$L__BB0_63:
	bar.sync 	0;
	setp.ne.s32 	%p114, %r2, 0;
	@%p114 bra 	$L__BB0_65;
	ld.param.u64 	%rd15, [_Z10gpuExecutePdPiS0__param_1];
	ld.param.u64 	%rd14, [_Z10gpuExecutePdPiS0__param_0];
	ld.shared.f64 	%fd228, [_ZZ10gpuExecutePdPiS0_E2wt];
	mov.u32 	%r209, %ctaid.x;
	cvta.to.global.u64 	%rd8, %rd14;
	mul.wide.u32 	%rd9, %r209, 8;
	add.s64 	%rd10, %rd8, %rd9;
	st.global.f64 	[%rd10], %fd228;
	ld.shared.u32 	%r210, [_ZZ10gpuExecutePdPiS0_E5steps];
	cvta.to.global.u64 	%rd11, %rd15;
	mul.wide.u32 	%rd12, %r209, 4;
	add.s64 	%rd13, %rd11, %rd12;
	st.global.u32 	[%rd13], %r210;
$L__BB0_65:
	st.global.u32 	[%rd1], %r215;
	ret;

}
.func  (.param .b64 func_retval0) __internal_accurate_pow(
	.param .b64 __internal_accurate_pow_param_0
)
{
	.reg .pred 	%p<8>;
	.reg .b32 	%r<49>;
	.reg .b32 	%f<3>;
	.reg .b64 	%fd<109>;

	ld.param.f64 	%fd10, [__internal_accurate_pow_param_0];
	{
	.reg .b32 %temp; 
	mov.b64 	{%temp, %r46}, %fd10;
	}
	{
	.reg .b32 %temp; 
	mov.b64 	{%r45, %temp}, %fd10;
	}
	shr.u32 	%r47, %r46, 20;
	setp.gt.u32 	%p1, %r46, 1048575;
	@%p1 bra 	$L__BB1_2;
	mul.f64 	%fd11, %fd10, 0d4350000000000000;
	{
	.reg .b32 %temp; 
	mov.b64 	{%temp, %r46}, %fd11;
	}
	{
	.reg .b32 %temp; 
	mov.b64 	{%r45, %temp}, %fd11;
	}
	shr.u32 	%r16, %r46, 20;
	add.s32 	%r47, %r16, -54;
$L__BB1_2:
	add.s32 	%r48, %r47, -1023;
	and.b32  	%r17, %r46, -2146435073;
	or.b32  	%r18, %r17, 1072693248;
	mov.b64 	%fd107, {%r45, %r18};
	setp.lt.u32 	%p2, %r18, 1073127583;
	@%p2 bra 	$L__BB1_4;
	{
	.reg .b32 %temp; 
	mov.b64 	{%r19, %temp}, %fd107;
	}
	{
	.reg .b32 %temp; 
	mov.b64 	{%temp, %r20}, %fd107;
	}
	add.s32 	%r21, %r20, -1048576;
	mov.b64 	%fd107, {%r19, %r21};
	add.s32 	%r48, %r47, -1022;
$L__BB1_4:
	add.f64 	%fd12, %fd107, 0dBFF0000000000000;
	add.f64 	%fd13, %fd107, 0d3FF0000000000000;
	rcp.approx.ftz.f64 	%fd14, %fd13;
	neg.f64 	%fd15, %fd13;
	fma.rn.f64 	%fd16, %fd15, %fd14, 0d3FF0000000000000;
	fma.rn.f64 	%fd17, %fd16, %fd16, %fd16;
	fma.rn.f64 	%fd18, %fd17, %fd14, %fd14;
	mul.f64 	%fd19, %fd12, %fd18;
	fma.rn.f64 	%fd20, %fd12, %fd18, %fd19;
	mul.f64 	%fd21, %fd20, %fd20;
	fma.rn.f64 	%fd22, %fd21, 0d3EB0F5FF7D2CAFE2, 0d3ED0F5D241AD3B5A;
	fma.rn.f64 	%fd23, %fd22, %fd21, 0d3EF3B20A75488A3F;
	fma.rn.f64 	%fd24, %fd23, %fd21, 0d3F1745CDE4FAECD5;
	fma.rn.f64 	%fd25, %fd24, %fd21, 0d3F3C71C7258A578B;
	fma.rn.f64 	%fd26, %fd25, %fd21, 0d3F6249249242B910;
	fma.rn.f64 	%fd27, %fd26, %fd21, 0d3F89999999999DFB;
	sub.f64 	%fd28, %fd12, %fd20;
	add.f64 	%fd29, %fd28, %fd28;
	neg.f64 	%fd30, %fd20;
	fma.rn.f64 	%fd31, %fd30, %fd12, %fd29;
	mul.f64 	%fd32, %fd18, %fd31;
	fma.rn.f64 	%fd33, %fd21, %fd27, 0d3FB5555555555555;
	mov.f64 	%fd34, 0d3FB5555555555555;
	sub.f64 	%fd35, %fd34, %fd33;
	fma.rn.f64 	%fd36, %fd21, %fd27, %fd35;
	add.f64 	%fd37, %fd36, 0dBC46A4CB00B9E7B0;
	add.f64 	%fd38, %fd33, %fd37;
	sub.f64 	%fd39, %fd33, %fd38;
	add.f64 	%fd40, %fd37, %fd39;
	mul.rn.f64 	%fd41, %fd20, %fd20;
	neg.f64 	%fd42, %fd41;
	fma.rn.f64 	%fd43, %fd20, %fd20, %fd42;
	{
	.reg .b32 %temp; 
	mov.b64 	{%r22, %temp}, %fd32;
	}
	{
	.reg .b32 %temp; 
	mov.b64 	{%temp, %r23}, %fd32;
	}
	add.s32 	%r24, %r23, 1048576;
	mov.b64 	%fd44, {%r22, %r24};
	fma.rn.f64 	%fd45, %fd20, %fd44, %fd43;
	mul.rn.f64 	%fd46, %fd41, %fd20;
	neg.f64 	%fd47, %fd46;
	fma.rn.f64 	%fd48, %fd41, %fd20, %fd47;
	fma.rn.f64 	%fd49, %fd41, %fd32, %fd48;
	fma.rn.f64 	%fd50, %fd45, %fd20, %fd49;
	mul.rn.f64 	%fd51, %fd38, %fd46;
	neg.f64 	%fd52, %fd51;
	fma.rn.f64 	%fd53, %fd38, %fd46, %fd52;
	fma.rn.f64 	%fd54, %fd38, %fd50, %fd53;
	fma.rn.f64 	%fd55, %fd40, %fd46, %fd54;
	add.f64 	%fd56, %fd51, %fd55;
	sub.f64 	%fd57, %fd51, %fd56;
	add.f64 	%fd58, %fd55, %fd57;
	add.f64 	%fd59, %fd20, %fd56;
	sub.f64 	%fd60, %fd20, %fd59;
	add.f64 	%fd61, %fd56, %fd60;
	add.f64 	%fd62, %fd58, %fd61;
	add.f64 	%fd63, %fd32, %fd62;
	add.f64 	%fd64, %fd59, %fd63;
	sub.f64 	%fd65, %fd59, %fd64;
	add.f64 	%fd66, %fd63, %fd65;
	xor.b32  	%r25, %r48, -2147483648;
	mov.b32 	%r26, 1127219200;
	mov.b64 	%fd67, {%r25, %r26};
	mov.b32 	%r27, -2147483648;
	mov.b64 	%fd68, {%r27, %r26};
	sub.f64 	%fd69, %fd67, %fd68;
	fma.rn.f64 	%fd70, %fd69, 0d3FE62E42FEFA39EF, %fd64;
	fma.rn.f64 	%fd71, %fd69, 0dBFE62E42FEFA39EF, %fd70;
	sub.f64 	%fd72, %fd71, %fd64;
	sub.f64 	%fd73, %fd66, %fd72;
	fma.rn.f64 	%fd74, %fd69, 0d3C7ABC9E3B39803F, %fd73;
	add.f64 	%fd75, %fd70, %fd74;
	sub.f64 	%fd76, %fd70, %fd75;
	add.f64 	%fd77, %fd74, %fd76;
	mov.f64 	%fd78, 0d4000000000000000;
	{
	.reg .b32 %temp; 
	mov.b64 	{%temp, %r28}, %fd78;
	}
	{
	.reg .b32 %temp; 
	mov.b64 	{%r29, %temp}, %fd78;
	}
	shl.b32 	%r30, %r28, 1;
	setp.gt.u32 	%p3, %r30, -33554433;
	and.b32  	%r31, %r28, -15728641;
	selp.b32 	%r32, %r31, %r28, %p3;
	mov.b64 	%fd79, {%r29, %r32};
	mul.rn.f64 	%fd80, %fd75, %fd79;
	neg.f64 	%fd81, %fd80;
	fma.rn.f64 	%fd82, %fd75, %fd79, %fd81;
	fma.rn.f64 	%fd83, %fd77, %fd79, %fd82;
	add.f64 	%fd4, %fd80, %fd83;
	sub.f64 	%fd84, %fd80, %fd4;
	add.f64 	%fd5, %fd83, %fd84;
	fma.rn.f64 	%fd85, %fd4, 0d3FF71547652B82FE, 0d4338000000000000;
	{
	.reg .b32 %temp; 
	mov.b64 	{%r13, %temp}, %fd85;
	}
	mov.f64 	%fd86, 0dC338000000000000;
	add.rn.f64 	%fd87, %fd85, %fd86;
	fma.rn.f64 	%fd88, %fd87, 0dBFE62E42FEFA39EF, %fd4;
	fma.rn.f64 	%fd89, %fd87, 0dBC7ABC9E3B39803F, %fd88;
	fma.rn.f64 	%fd90, %fd89, 0d3E5ADE1569CE2BDF, 0d3E928AF3FCA213EA;
	fma.rn.f64 	%fd91, %fd90, %fd89, 0d3EC71DEE62401315;
	fma.rn.f64 	%fd92, %fd91, %fd89, 0d3EFA01997C89EB71;
	fma.rn.f64 	%fd93, %fd92, %fd89, 0d3F2A01A014761F65;
	fma.rn.f64 	%fd94, %fd93, %fd89, 0d3F56C16C1852B7AF;
	fma.rn.f64 	%fd95, %fd94, %fd89, 0d3F81111111122322;
	fma.rn.f64 	%fd96, %fd95, %fd89, 0d3FA55555555502A1;
	fma.rn.f64 	%fd97, %fd96, %fd89, 0d3FC5555555555511;
	fma.rn.f64 	%fd98, %fd97, %fd89, 0d3FE000000000000B;
	fma.rn.f64 	%fd99, %fd98, %fd89, 0d3FF0000000000000;
	fma.rn.f64 	%fd100, %fd99, %fd89, 0d3FF0000000000000;
	{
	.reg .b32 %temp; 
	mov.b64 	{%r14, %temp}, %fd100;
	}
	{
	.reg .b32 %temp; 
	mov.b64 	{%temp, %r15}, %fd100;
	}
	shl.b32 	%r33, %r13, 20;
	add.s32 	%r34, %r33, %r15;
	mov.b64 	%fd108, {%r14, %r34};
	{
	.reg .b32 %temp; 
	mov.b64 	{%temp, %r35}, %fd4;
	}
	mov.b32 	%f2, %r35;
	abs.f32 	%f1, %f2;
	setp.lt.f32 	%p4, %f1, 0f4086232B;
	@%p4 bra 	$L__BB1_7;
	setp.lt.f64 	%p5, %fd4, 0d0000000000000000;
	add.f64 	%fd101, %fd4, 0d7FF0000000000000;
	selp.f64 	%fd108, 0d0000000000000000, %fd101, %p5;
	setp.geu.f32 	%p6, %f1, 0f40874800;
	@%p6 bra 	$L__BB1_7;
	shr.u32 	%r36, %r13, 31;
	add.s32 	%r37, %r13, %r36;
	shr.s32 	%r38, %r37, 1;
	shl.b32 	%r39, %r38, 20;
	add.s32 	%r40, %r15, %r39;
	mov.b64 	%fd102, {%r14, %r40};
	sub.s32 	%r41, %r13, %r38;
	shl.b32 	%r42, %r41, 20;
	add.s32 	%r43, %r42, 1072693248;
	mov.b32 	%r44, 0;
	mov.b64 	%fd103, {%r44, %r43};
	mul.f64 	%fd108, %fd103, %fd102;
$L__BB1_7:
	abs.f64 	%fd104, %fd108;
	setp.eq.f64 	%p7, %fd104, 0d7FF0000000000000;
	fma.rn.f64 	%fd105, %fd108, %fd5, %fd108;
	selp.f64 	%fd106, %fd108, %fd105, %p7;
	st.param.f64 	[func_retval0], %fd106;
	ret;

}


// ===== COMPILED SASS (sm_100) =====

	.target	sm_100

	.elftype	@"ET_EXEC"


//--------------------- .note.nv.tkinfo           --------------------------
	.section	.note.nv.tkinfo,"",@"SHT_NOTE"
	.sectionflags	@"SHF_NOTE_NV_TKINFO"
	.tkinfo
        /*0018*/ 	.word	0x00000002
        /*0030*/ 	.string	""
        /*0030*/ 	.string	"ptxas"
        /*0030*/ 	.string	"Cuda compilation tools, release 13.0, V13.0.88"
        /*0030*/ 	.string	"Build cuda_13.0.r13.0/compiler.36424714_0"
        /*0030*/ 	.string	"-arch sm_100 -m 64 "



//--------------------- .note.nv.cuinfo           --------------------------
	.section	.note.nv.cuinfo,"",@"SHT_NOTE"
	.sectionflags	@"SHF_NOTE_NV_CUINFO"
        /*0018*/ 	.short	0x0002
        /*001a*/ 	.short	0x0064
        /*001c*/ 	.short	0x0082
	.zero		2


//--------------------- .nv.info                  --------------------------
	.section	.nv.info,"",@"SHT_CUDA_INFO"
	.align	4


	//----- nvinfo : EIATTR_REGCOUNT
	.align		4
        /*0000*/ 	.byte	0x04, 0x2f
        /*0002*/ 	.short	(.L_10 - .L_9)
	.align		4
.L_9:
        /*0004*/ 	.word	index@(_Z10gpuExecutePdPiS0_)
        /*0008*/ 	.word	0x0000003e


	//----- nvinfo : EIATTR_FRAME_SIZE
	.align		4
.L_10:
        /*000c*/ 	.byte	0x04, 0x11
        /*000e*/ 	.short	(.L_12 - .L_11)
	.align		4
.L_11:
        /*0010*/ 	.word	index@($_Z10gpuExecutePdPiS0_$__internal_accurate_pow)
        /*0014*/ 	.word	0x00000000


	//----- nvinfo : EIATTR_FRAME_SIZE
	.align		4
.L_12:
        /*0018*/ 	.byte	0x04, 0x11
        /*001a*/ 	.short	(.L_14 - .L_13)
	.align		4
.L_13:
        /*001c*/ 	.word	index@($__internal_1_$__cuda_sm20_div_rn_f64_full)
        /*0020*/ 	.word	0x00000000


	//----- nvinfo : EIATTR_FRAME_SIZE
	.align		4
.L_14:
        /*0024*/ 	.byte	0x04, 0x11
        /*0026*/ 	.short	(.L_16 - .L_15)
	.align		4
.L_15:
        /*0028*/ 	.word	index@($__internal_0_$__cuda_sm20_dblrcp_rn_slowpath_v3)
        /*002c*/ 	.word	0x00000000


	//----- nvinfo : EIATTR_FRAME_SIZE
	.align		4
.L_16:
        /*0030*/ 	.byte	0x04, 0x11
        /*0032*/ 	.short	(.L_18 - .L_17)
	.align		4
.L_17:
        /*0034*/ 	.word	index@(_Z10gpuExecutePdPiS0_)
        /*0038*/ 	.word	0x00000000


	//----- nvinfo : EIATTR_MIN_STACK_SIZE
	.align		4
.L_18:
        /*003c*/ 	.byte	0x04, 0x12
        /*003e*/ 	.short	(.L_20 - .L_19)
	.align		4
.L_19:
        /*0040*/ 	.word	index@(_Z10gpuExecutePdPiS0_)
        /*0044*/ 	.word	0x00000000
.L_20:


//--------------------- .nv.compat                --------------------------
	.section	.nv.compat,"",@"SHT_CUDA_COMPAT_INFO"
	.align	4
        /*0000*/ 	.byte	0x02, 0x09, 0x00, 0x00, 0x02, 0x02, 0x01, 0x00, 0x02, 0x05, 0x05, 0x00, 0x03, 0x07, 0x01, 0x01
        /*0010*/ 	.byte	0x02, 0x03, 0x00, 0x00, 0x02, 0x06, 0x01, 0x00, 0x04, 0x0b, 0x08, 0x00, 0x01, 0x00, 0x00, 0x00
        /*0020*/ 	.byte	0x00, 0x00, 0x00, 0x00


//--------------------- .nv.info._Z10gpuExecutePdPiS0_ --------------------------
	.section	.nv.info._Z10gpuExecutePdPiS0_,"",@"SHT_CUDA_INFO"
	.sectionflags	@""
	.align	4


	//----- nvinfo : EIATTR_CUDA_API_VERSION
	.align		4
        /*0000*/ 	.byte	0x04, 0x37
        /*0002*/ 	.short	(.L_22 - .L_21)
.L_21:
        /*0004*/ 	.word	0x00000082


	//----- nvinfo : EIATTR_KPARAM_INFO
	.align		4
.L_22:
        /*0008*/ 	.byte	0x04, 0x17
        /*000a*/ 	.short	(.L_24 - .L_23)
.L_23:
        /*000c*/ 	.word	0x00000000
        /*0010*/ 	.short	0x0002
        /*0012*/ 	.short	0x0010
        /*0014*/ 	.byte	0x00, 0xf5, 0x21, 0x00


	//----- nvinfo : EIATTR_KPARAM_INFO
	.align		4
.L_24:
        /*0018*/ 	.byte	0x04, 0x17
        /*001a*/ 	.short	(.L_26 - .L_25)
.L_25:
        /*001c*/ 	.word	0x00000000
        /*0020*/ 	.short	0x0001
        /*0022*/ 	.short	0x0008
        /*0024*/ 	.byte	0x00, 0xf5, 0x21, 0x00


	//----- nvinfo : EIATTR_KPARAM_INFO
	.align		4
.L_26:
        /*0028*/ 	.byte	0x04, 0x17
        /*002a*/ 	.short	(.L_28 - .L_27)
.L_27:
        /*002c*/ 	.word	0x00000000
        /*0030*/ 	.short	0x0000
        /*0032*/ 	.short	0x0000
        /*0034*/ 	.byte	0x00, 0xf5, 0x21, 0x00


	//----- nvinfo : EIATTR_SPARSE_MMA_MASK
	.align		4
.L_28:
        /*0038*/ 	.byte	0x03, 0x50
        /*003a*/ 	.short	0x0000


	//----- nvinfo : EIATTR_MAXREG_COUNT
	.align		4
        /*003c*/ 	.byte	0x03, 0x1b
        /*003e*/ 	.short	0x00ff


	//----- nvinfo : EIATTR_NUM_BARRIERS
	.align		4
        /*0040*/ 	.byte	0x02, 0x4c
        /*0042*/ 	.byte	0x01
	.zero		1


	//----- nvinfo : EIATTR_MERCURY_ISA_VERSION
	.align		4
        /*0044*/ 	.byte	0x03, 0x5f
        /*0046*/ 	.short	0x0101


	//----- nvinfo : EIATTR_VRC_CTA_INIT_COUNT
	.align		4
        /*0048*/ 	.byte	0x02, 0x4a
	.zero		1
	.zero		1


	//----- nvinfo : EIATTR_EXIT_INSTR_OFFSETS
	.align		4
        /*004c*/ 	.byte	0x04, 0x1c
        /*004e*/ 	.short	(.L_30 - .L_29)


	//   ....[0]....
.L_29:
        /*0050*/ 	.word	0x00003ac0


	//----- nvinfo : EIATTR_CRS_STACK_SIZE
	.align		4
.L_30:
        /*0054*/ 	.byte	0x04, 0x1e
        /*0056*/ 	.short	(.L_32 - .L_31)
.L_31:
        /*0058*/ 	.word	0x00000000


	//----- nvinfo : EIATTR_CBANK_PARAM_SIZE
	.align		4
.L_32:
        /*005c*/ 	.byte	0x03, 0x19
        /*005e*/ 	.short	0x0018


	//----- nvinfo : EIATTR_PARAM_CBANK
	.align		4
        /*0060*/ 	.byte	0x04, 0x0a
        /*0062*/ 	.short	(.L_34 - .L_33)
	.align		4
.L_33:
        /*0064*/ 	.word	index@(.nv.constant0._Z10gpuExecutePdPiS0_)
        /*0068*/ 	.short	0x0380
        /*006a*/ 	.short	0x0018


	//----- nvinfo : EIATTR_SW_WAR
	.align		4
.L_34:
        /*006c*/ 	.byte	0x04, 0x36
        /*006e*/ 	.short	(.L_36 - .L_35)
.L_35:
        /*0070*/ 	.word	0x00000008
.L_36:


//--------------------- .nv.callgraph             --------------------------
	.section	.nv.callgraph,"",@"SHT_CUDA_CALLGRAPH"
	.align	4
	.sectionentsize	8
	.align		4
        /*0000*/ 	.word	0x00000000
	.align		4
        /*0004*/ 	.word	0xffffffff
	.align		4
        /*0008*/ 	.word	0x00000000
	.align		4
        /*000c*/ 	.word	0xfffffffe
	.align		4
        /*0010*/ 	.word	0x00000000
	.align		4
        /*0014*/ 	.word	0xfffffffd
	.align		4
        /*0018*/ 	.word	0x00000000
	.align		4
        /*001c*/ 	.word	0xfffffffc


//--------------------- .nv.constant3             --------------------------
	.section	.nv.constant3,"a",@progbits
	.align	8
.nv.constant3:
	.type		xConst,@object
	.size		xConst,(yConst - xConst)
xConst:
	.zero		8
	.type		yConst,@object
	.size		yConst,(zConst - yConst)
yConst:
	.zero		8
	.type		zConst,@object
	.size		zConst,(aConst - zConst)
zConst:
	.zero		8
	.type		aConst,@object
	.size		aConst,(bConst - aConst)
aConst:
	.zero		8
	.type		bConst,@object
	.size		bConst,(cConst - bConst)
bConst:
	.zero		8
	.type		cConst,@object
	.size		cConst,(hConst - cConst)
cConst:
	.zero		8
	.type		hConst,@object
	.size		hConst,(stepszConst - hConst)
hConst:
	.zero		8
	.type		stepszConst,@object
	.size		stepszConst,(NConst - stepszConst)
stepszConst:
	.zero		8
	.type		NConst,@object
	.size		NConst,(.L_8 - NConst)
NConst:
	.zero		4
.L_8:


//--------------------- .text._Z10gpuExecutePdPiS0_ --------------------------
	.section	.text._Z10gpuExecutePdPiS0_,"ax",@progbits
	.align	128
        .global         _Z10gpuExecutePdPiS0_
        .type           _Z10gpuExecutePdPiS0_,@function
        .size           _Z10gpuExecutePdPiS0_,(.L_x_92 - _Z10gpuExecutePdPiS0_)
        .other          _Z10gpuExecutePdPiS0_,@"STO_CUDA_ENTRY STV_DEFAULT"
_Z10gpuExecutePdPiS0_:
.text._Z10gpuExecutePdPiS0_:
[----:B------:R-:W-:Y:S01]  /*0000*/  LDC R1, c[0x0][0x37c] ;  /* 0x0000df00ff017b82 */ /* 0x000fe20000000800 */
[----:B------:R-:W0:Y:S07]  /*0010*/  S2R R56, SR_TID.X ;  /* 0x0000000000387919 */ /* 0x000e2e0000002100 */
[----:B------:R-:W0:Y:S01]  /*0020*/  S2UR UR4, SR_CTAID.X ;  /* 0x00000000000479c3 */ /* 0x000e220000002500 */
[----:B------:R-:W1:Y:S07]  /*0030*/  LDCU.64 UR8, c[0x0][0x358] ;  /* 0x00006b00ff0877ac */ /* 0x000e6e0008000a00 */
[----:B------:R-:W0:Y:S08]  /*0040*/  LDC R59, c[0x0][0x360] ;  /* 0x0000d800ff3b7b82 */ /* 0x000e300000000800 */
[----:B------:R-:W2:Y:S01]  /*0050*/  LDC.64 R20, c[0x0][0x390] ;  /* 0x0000e400ff147b82 */ /* 0x000ea20000000a00 */
[----:B0-----:R-:W-:-:S04]  /*0060*/  IMAD R16, R59, UR4, R56 ;  /* 0x000000043b107c24 */ /* 0x001fc8000f8e0238 */
[----:B--2---:R-:W-:-:S05]  /*0070*/  IMAD.WIDE R20, R16, 0x4, R20 ;  /* 0x0000000410147825 */ /* 0x004fca00078e0214 */
[----:B-1----:R0:W5:Y:S01]  /*0080*/  LDG.E R57, desc[UR8][R20.64] ;  /* 0x0000000814397981 */ /* 0x002162000c1e1900 */
[----:B------:R-:W1:Y:S01]  /*0090*/  S2UR UR6, SR_CgaCtaId ;  /* 0x00000000000679c3 */ /* 0x000e620000008800 */
[----:B------:R-:W-:Y:S01]  /*00a0*/  UMOV UR4, 0x400 ;  /* 0x0000040000047882 */ /* 0x000fe20000000000 */
[----:B------:R-:W-:Y:S01]  /*00b0*/  BSSY.RECONVERGENT B0, `(.L_x_0) ;  /* 0x0000344000007945 */ /* 0x000fe20003800200 */
[----:B------:R-:W-:Y:S02]  /*00c0*/  UIADD3 UR5, UPT, UPT, UR4, 0x2000, URZ ;  /* 0x0000200004057890 */ /* 0x000fe4000fffe0ff */
[----:B-1----:R-:W-:Y:S02]  /*00d0*/  ULEA UR4, UR6, UR4, 0x18 ;  /* 0x0000000406047291 */ /* 0x002fe4000f8ec0ff */
[----:B------:R-:W-:Y:S01]  /*00e0*/  ULEA UR5, UR6, UR5, 0x18 ;  /* 0x0000000506057291 */ /* 0x000fe2000f8ec0ff */
[----:B------:R-:W1:Y:S03]  /*00f0*/  LDCU UR6, c[0x3][0x40] ;  /* 0x00c00800ff0677ac */ /* 0x000e660008000800 */
[----:B------:R-:W-:-:S02]  /*0100*/  LEA R18, R56, UR4, 0x3 ;  /* 0x0000000438127c11 */ /* 0x000fc4000f8e18ff */
[----:B------:R-:W-:-:S03]  /*0110*/  LEA R19, R56, UR5, 0x2 ;  /* 0x0000000538137c11 */ /* 0x000fc6000f8e10ff */
[----:B------:R0:W-:Y:S04]  /*0120*/  STS.64 [R18], RZ ;  /* 0x000000ff12007388 */ /* 0x0001e80000000a00 */
[----:B------:R0:W-:Y:S01]  /*0130*/  STS [R19], RZ ;  /* 0x000000ff13007388 */ /* 0x0001e20000000800 */
[----:B-1----:R-:W-:-:S13]  /*0140*/  ISETP.GE.AND P0, PT, R16, UR6, PT ;  /* 0x0000000610007c0c */ /* 0x002fda000bf06270 */
[----:B0-----:R-:W-:Y:S05]  /*0150*/  @P0 BRA `(.L_x_1) ;  /* 0x0000003000e40947 */ /* 0x001fea0003800000 */
[----:B------:R-:W0:Y:S08]  /*0160*/  LDC R0, c[0x3][0x1c] ;  /* 0x00c00700ff007b82 */ /* 0x000e300000000800 */
[----:B------:R-:W1:Y:S01]  /*0170*/  LDC.64 R6, c[0x3][0x18] ;  /* 0x00c00600ff067b82 */ /* 0x000e620000000a00 */
[----:B0-----:R-:W1:Y:S01]  /*0180*/  MUFU.RCP64H R3, R0 ;  /* 0x0000000000037308 */ /* 0x001e620000001800 */
[----:B------:R-:W-:-:S05]  /*0190*/  VIADD R2, R0, 0x300402 ;  /* 0x0030040200027836 */ /* 0x000fca0000000000 */
[----:B------:R-:W-:Y:S01]  /*01a0*/  FSETP.GEU.AND P0, PT, |R2|, 5.8789094863358348022e-39, PT ;  /* 0x004004020200780b */ /* 0x000fe20003f0e200 */
[----:B-1----:R-:W-:-:S08]  /*01b0*/  DFMA R4, R2, -R6, 1 ;  /* 0x3ff000000204742b */ /* 0x002fd00000000806 */
[----:B------:R-:W-:-:S08]  /*01c0*/  DFMA R4, R4, R4, R4 ;  /* 0x000000040404722b */ /* 0x000fd00000000004 */
[----:B------:R-:W-:-:S08]  /*01d0*/  DFMA R4, R2, R4, R2 ;  /* 0x000000040204722b */ /* 0x000fd00000000002 */
[----:B------:R-:W-:-:S08]  /*01e0*/  DFMA R6, R4, -R6, 1 ;  /* 0x3ff000000406742b */ /* 0x000fd00000000806 */
[----:B------:R-:W-:Y:S01]  /*01f0*/  DFMA R38, R4, R6, R4 ;  /* 0x000000060426722b */ /* 0x000fe20000000004 */
[----:B------:R-:W-:Y:S10]  /*0200*/  @P0 BRA `(.L_x_2) ;  /* 0x00000000001c0947 */ /* 0x000ff40003800000 */
[----:B------:R-:W0:Y:S01]  /*0210*/  LDCU.64 UR4, c[0x3][0x18] ;  /* 0x00c00300ff0477ac */ /* 0x000e220008000a00 */
[----:B------:R-:W-:-:S05]  /*0220*/  LOP3.LUT R0, R0, 0x7fffffff, RZ, 0xc0, !PT ;  /* 0x7fffffff00007812 */ /* 0x000fca00078ec0ff */
[----:B------:R-:W-:Y:S01]  /*0230*/  VIADD R11, R0, 0xfff00000 ;  /* 0xfff00000000b7836 */ /* 0x000fe20000000000 */
[----:B------:R-:W-:Y:S01]  /*0240*/  MOV R0, 0x280 ;  /* 0x0000028000007802 */ /* 0x000fe20000000f00 */
[----:B0-----:R-:W-:Y:S02]  /*0250*/  IMAD.U32 R12, RZ, RZ, UR4 ;  /* 0x00000004ff0c7e24 */ /* 0x001fe4000f8e00ff */
[----:B------:R-:W-:-:S07]  /*0260*/  IMAD.U32 R13, RZ, RZ, UR5 ;  /* 0x00000005ff0d7e24 */ /* 0x000fce000f8e00ff */
[----:B-----5:R-:W-:Y:S05]  /*0270*/  CALL.REL.NOINC `($__internal_0_$__cuda_sm20_dblrcp_rn_slowpath_v3) ;  /* 0x0000003800147944 */ /* 0x020fea0003c00000 */
.L_x_2:
[----:B------:R-:W0:Y:S01]  /*0280*/  LDCU UR4, c[0x3][0x1c] ;  /* 0x00c00380ff0477ac */ /* 0x000e220008000800 */
[----:B------:R-:W1:Y:S01]  /*0290*/  LDC.64 R6, c[0x3][0x18] ;  /* 0x00c00600ff067b82 */ /* 0x000e620000000a00 */
[----:B------:R-:W-:Y:S01]  /*02a0*/  IMAD.MOV.U32 R2, RZ, RZ, 0x1 ;  /* 0x00000001ff027424 */ /* 0x000fe200078e00ff */
[----:B------:R-:W-:Y:S01]  /*02b0*/  FSETP.GEU.AND P1, PT, |R39|, 6.5827683646048100446e-37, PT ;  /* 0x036000002700780b */ /* 0x000fe20003f2e200 */
[----:B------:R-:W-:Y:S01]  /*02c0*/  BSSY.RECONVERGENT B1, `(.L_x_3) ;  /* 0x0000014000017945 */ /* 0x000fe20003800200 */
[----:B0-----:R-:W1:Y:S03]  /*02d0*/  MUFU.RCP64H R3, UR4 ;  /* 0x0000000400037d08 */ /* 0x001e660008001800 */
[----:B-1----:R-:W-:-:S08]  /*02e0*/  DFMA R4, R2, -R6, 1 ;  /* 0x3ff000000204742b */ /* 0x002fd00000000806 */
[----:B------:R-:W-:-:S08]  /*02f0*/  DFMA R4, R4, R4, R4 ;  /* 0x000000040404722b */ /* 0x000fd00000000004 */
[----:B------:R-:W-:-:S08]  /*0300*/  DFMA R4, R2, R4, R2 ;  /* 0x000000040204722b */ /* 0x000fd00000000002 */
[----:B------:R-:W-:-:S08]  /*0310*/  DFMA R2, R4, -R6, 1 ;  /* 0x3ff000000402742b */ /* 0x000fd00000000806 */
[----:B------:R-:W-:-:S08]  /*0320*/  DFMA R2, R4, R2, R4 ;  /* 0x000000020402722b */ /* 0x000fd00000000004 */
[----:B------:R-:W-:-:S08]  /*0330*/  DMUL R4, R2, R38 ;  /* 0x0000002602047228 */ /* 0x000fd00000000000 */
[----:B------:R-:W-:-:S08]  /*0340*/  DFMA R6, R4, -R6, R38 ;  /* 0x800000060406722b */ /* 0x000fd00000000026 */
[----:B------:R-:W-:-:S10]  /*0350*/  DFMA R2, R2, R6, R4 ;  /* 0x000000060202722b */ /* 0x000fd40000000004 */
[----:B------:R-:W-:-:S05]  /*0360*/  FFMA R0, RZ, UR4, R3 ;  /* 0x00000004ff007c23 */ /* 0x000fca0008000003 */
[----:B------:R-:W-:-:S13]  /*0370*/  FSETP.GT.AND P0, PT, |R0|, 1.469367938527859385e-39, PT ;  /* 0x001000000000780b */ /* 0x000fda0003f04200 */
[----:B------:R-:W-:Y:S05]  /*0380*/  @P0 BRA P1, `(.L_x_4) ;  /* 0x00000000001c0947 */ /* 0x000fea0000800000 */
[----:B------:R-:W0:Y:S01]  /*0390*/  LDCU.64 UR4, c[0x3][0x18] ;  /* 0x00c00300ff0477ac */ /* 0x000e220008000a00 */
[----:B------:R-:W-:Y:S01]  /*03a0*/  MOV R44, 0x3e0 ;  /* 0x000003e0002c7802 */ /* 0x000fe20000000f00 */
[----:B0-----:R-:W-:Y:S01]  /*03b0*/  IMAD.U32 R36, RZ, RZ, UR4 ;  /* 0x00000004ff247e24 */ /* 0x001fe2000f8e00ff */
[----:B------:R-:W-:-:S07]  /*03c0*/  MOV R37, UR5 ;  /* 0x0000000500257c02 */ /* 0x000fce0008000f00 */
[----:B-----5:R-:W-:Y:S05]  /*03d0*/  CALL.REL.NOINC `($__internal_1_$__cuda_sm20_div_rn_f64_full) ;  /* 0x0000003800607944 */ /* 0x020fea0003c00000 */
[----:B------:R-:W-:Y:S02]  /*03e0*/  IMAD.MOV.U32 R2, RZ, RZ, R38 ;  /* 0x000000ffff027224 */ /* 0x000fe400078e0026 */
[----:B------:R-:W-:-:S07]  /*03f0*/  IMAD.MOV.U32 R3, RZ, RZ, R39 ;  /* 0x000000ffff037224 */ /* 0x000fce00078e0027 */
.L_x_4:
[----:B------:R-:W-:Y:S05]  /*0400*/  BSYNC.RECONVERGENT B1 ;  /* 0x0000000000017941 */ /* 0x000fea0003800200 */
.L_x_3:
        /* <DEDUP_REMOVED lines=18> */
.L_x_5:
[----:B------:R-:W0:Y:S01]  /*0530*/  LDCU UR4, c[0x3][0x24] ;  /* 0x00c00480ff0477ac */ /* 0x000e220008000800 */
[----:B------:R-:W1:Y:S01]  /*0540*/  LDC.64 R8, c[0x3][0x20] ;  /* 0x00c00800ff087b82 */ /* 0x000e620000000a00 */
[----:B------:R-:W-:Y:S01]  /*0550*/  MOV R4, 0x1 ;  /* 0x0000000100047802 */ /* 0x000fe20000000f00 */
[----:B------:R-:W-:Y:S01]  /*0560*/  BSSY.RECONVERGENT B1, `(.L_x_6) ;  /* 0x0000015000017945 */ /* 0x000fe20003800200 */
[----:B------:R-:W-:Y:S01]  /*0570*/  FSETP.GEU.AND P1, PT, |R39|, 6.5827683646048100446e-37, PT ;  /* 0x036000002700780b */ /* 0x000fe20003f2e200 */
        /* <DEDUP_REMOVED lines=14> */
[----:B0-----:R-:W-:Y:S02]  /*0660*/  IMAD.U32 R36, RZ, RZ, UR4 ;  /* 0x00000004ff247e24 */ /* 0x001fe4000f8e00ff */
[----:B------:R-:W-:-:S07]  /*0670*/  IMAD.U32 R37, RZ, RZ, UR5 ;  /* 0x00000005ff257e24 */ /* 0x000fce000f8e00ff */
[----:B-----5:R-:W-:Y:S05]  /*0680*/  CALL.REL.NOINC `($__internal_1_$__cuda_sm20_div_rn_f64_full) ;  /* 0x0000003400b47944 */ /* 0x020fea0003c00000 */
[----:B------:R-:W-:Y:S02]  /*0690*/  IMAD.MOV.U32 R4, RZ, RZ, R38 ;  /* 0x000000ffff047224 */ /* 0x000fe400078e0026 */
[----:B------:R-:W-:-:S07]  /*06a0*/  IMAD.MOV.U32 R5, RZ, RZ, R39 ;  /* 0x000000ffff057224 */ /* 0x000fce00078e0027 */
.L_x_7:
[----:B------:R-:W-:Y:S05]  /*06b0*/  BSYNC.RECONVERGENT B1 ;  /* 0x0000000000017941 */ /* 0x000fea0003800200 */
.L_x_6:
        /* <DEDUP_REMOVED lines=15> */
[----:B0-----:R-:W-:Y:S01]  /*07b0*/  IMAD.U32 R12, RZ, RZ, UR4 ;  /* 0x00000004ff0c7e24 */ /* 0x001fe2000f8e00ff */
[----:B------:R-:W-:-:S07]  /*07c0*/  MOV R13, UR5 ;  /* 0x00000005000d7c02 */ /* 0x000fce0008000f00 */
[----:B-----5:R-:W-:Y:S05]  /*07d0*/  CALL.REL.NOINC `($__internal_0_$__cuda_sm20_dblrcp_rn_slowpath_v3) ;  /* 0x0000003000bc7944 */ /* 0x020fea0003c00000 */
.L_x_8:
        /* <DEDUP_REMOVED lines=24> */
.L_x_10:
[----:B------:R-:W-:Y:S05]  /*0960*/  BSYNC.RECONVERGENT B1 ;  /* 0x0000000000017941 */ /* 0x000fea0003800200 */
.L_x_9:
[----:B------:R-:W-:Y:S01]  /*0970*/  BSSY.RECONVERGENT B2, `(.L_x_11) ;  /* 0x00002b5000027945 */ /* 0x000fe20003800200 */
[----:B------:R-:W-:Y:S02]  /*0980*/  MOV R0, RZ ;  /* 0x000000ff00007202 */ /* 0x000fe40000000f00 */
[----:B------:R-:W-:-:S07]  /*0990*/  CS2R R22, SRZ ;  /* 0x0000000000167805 */ /* 0x000fce000001ff00 */
.L_x_71:
[----:B------:R-:W0:Y:S01]  /*09a0*/  LDCU.64 UR4, c[0x3][URZ] ;  /* 0x00c00000ff0477ac */ /* 0x000e220008000a00 */
[----:B------:R-:W-:Y:S01]  /*09b0*/  BSSY.RECONVERGENT B1, `(.L_x_12) ;  /* 0x00002aa000017945 */ /* 0x000fe20003800200 */
[----:B------:R-:W-:Y:S01]  /*09c0*/  IMAD.MOV.U32 R24, RZ, RZ, 0x0 ;  /* 0x00000000ff187424 */ /* 0x000fe200078e00ff */
[----:B------:R-:W1:Y:S01]  /*09d0*/  LDCU.64 UR6, c[0x3][0x8] ;  /* 0x00c00100ff0677ac */ /* 0x000e620008000a00 */
[----:B------:R-:W-:Y:S01]  /*09e0*/  IMAD.MOV.U32 R25, RZ, RZ, 0x3ff00000 ;  /* 0x3ff00000ff197424 */ /* 0x000fe200078e00ff */
[----:B------:R-:W2:Y:S01]  /*09f0*/  LDCU.64 UR10, c[0x3][0x10] ;  /* 0x00c00200ff0a77ac */ /* 0x000ea20008000a00 */
[----:B0-----:R-:W-:Y:S02]  /*0a00*/  IMAD.U32 R26, RZ, RZ, UR4 ;  /* 0x00000004ff1a7e24 */ /* 0x001fe4000f8e00ff */
[----:B------:R-:W-:Y:S02]  /*0a10*/  IMAD.U32 R27, RZ, RZ, UR5 ;  /* 0x00000005ff1b7e24 */ /* 0x000fe4000f8e00ff */
[----:B-1----:R-:W-:-:S02]  /*0a20*/  IMAD.U32 R28, RZ, RZ, UR6 ;  /* 0x00000006ff1c7e24 */ /* 0x002fc4000f8e00ff */
[----:B------:R-:W-:Y:S01]  /*0a30*/  IMAD.U32 R29, RZ, RZ, UR7 ;  /* 0x00000007ff1d7e24 */ /* 0x000fe2000f8e00ff */
[----:B--2---:R-:W-:Y:S01]  /*0a40*/  MOV R30, UR10 ;  /* 0x0000000a001e7c02 */ /* 0x004fe20008000f00 */
[----:B------:R-:W-:-:S07]  /*0a50*/  IMAD.U32 R31, RZ, RZ, UR11 ;  /* 0x0000000bff1f7e24 */ /* 0x000fce000f8e00ff */
.L_x_70:
[----:B------:R-:W-:Y:S01]  /*0a60*/  IMAD.MOV.U32 R8, RZ, RZ, RZ ;  /* 0x000000ffff087224 */ /* 0x000fe200078e00ff */
[----:B------:R-:W-:Y:S01]  /*0a70*/  BSSY.RECONVERGENT B3, `(.L_x_13) ;  /* 0x0000025000037945 */ /* 0x000fe20003800200 */
[----:B-----5:R-:W-:Y:S01]  /*0a80*/  IMAD.MOV.U32 R9, RZ, RZ, R57 ;  /* 0x000000ffff097224 */ /* 0x020fe200078e0039 */
[----:B------:R-:W-:Y:S01]  /*0a90*/  CS2R R32, SRZ ;  /* 0x0000000000207805 */ /* 0x000fe2000001ff00 */
[----:B------:R-:W-:-:S05]  /*0aa0*/  IMAD.HI R8, R57, -0x7cb1f4a1, R8 ;  /* 0x834e0b5f39087827 */ /* 0x000fca00078e0208 */
[----:B------:R-:W-:-:S04]  /*0ab0*/  SHF.R.U32.HI R9, RZ, 0x1f, R8 ;  /* 0x0000001fff097819 */ /* 0x000fc80000011608 */
[----:B------:R-:W-:Y:S01]  /*0ac0*/  LEA.HI.SX32 R8, R8, R9, 0x10 ;  /* 0x0000000908087211 */ /* 0x000fe200078f82ff */
[----:B------:R-:W-:-:S04]  /*0ad0*/  IMAD.MOV.U32 R9, RZ, RZ, 0x3e000000 ;  /* 0x3e000000ff097424 */ /* 0x000fc800078e00ff */
[C---:B------:R-:W-:Y:S02]  /*0ae0*/  IMAD R57, R8.reuse, -0x1f31d, R57 ;  /* 0xfffe0ce308397824 */ /* 0x040fe400078e0239 */
[----:B------:R-:W-:-:S04]  /*0af0*/  IMAD R8, R8, -0xb14, RZ ;  /* 0xfffff4ec08087824 */ /* 0x000fc800078e02ff */
[----:B------:R-:W-:Y:S02]  /*0b00*/  IMAD R57, R57, 0x41a7, R8 ;  /* 0x000041a739397824 */ /* 0x000fe400078e0208 */
[----:B------:R-:W-:-:S03]  /*0b10*/  IMAD.MOV.U32 R8, RZ, RZ, 0x1c5f68 ;  /* 0x001c5f68ff087424 */ /* 0x000fc600078e00ff */
[----:B------:R-:W-:-:S13]  /*0b20*/  ISETP.GE.AND P0, PT, R57, RZ, PT ;  /* 0x000000ff3900720c */ /* 0x000fda0003f06270 */
[----:B------:R-:W-:-:S04]  /*0b30*/  @!P0 VIADD R57, R57, 0x7fffffff ;  /* 0x7fffffff39398836 */ /* 0x000fc80000000000 */
[----:B------:R-:W0:Y:S02]  /*0b40*/  I2F.F64 R10, R57 ;  /* 0x00000039000a7312 */ /* 0x000e240000201c00 */
[----:B0-----:R-:W-:Y:S01]  /*0b50*/  DMUL R12, R10, R8 ;  /* 0x000000080a0c7228 */ /* 0x001fe20000000000 */
[----:B------:R-:W-:Y:S01]  /*0b60*/  MOV R10, 0x55555555 ;  /* 0x55555555000a7802 */ /* 0x000fe20000000f00 */
[----:B------:R-:W-:-:S06]  /*0b70*/  IMAD.MOV.U32 R11, RZ, RZ, 0x3fd55555 ;  /* 0x3fd55555ff0b7424 */ /* 0x000fcc00078e00ff */
[----:B------:R-:W-:-:S14]  /*0b80*/  DSETP.GEU.AND P0, PT, R12, R10, PT ;  /* 0x0000000a0c00722a */ /* 0x000fdc0003f0e000 */
[----:B------:R-:W-:Y:S05]  /*0b90*/  @P0 BRA `(.L_x_14) ;  /* 0x0000000000480947 */ /* 0x000fea0003800000 */
[----:B------:R-:W-:Y:S01]  /*0ba0*/  IMAD.MOV.U32 R12, RZ, RZ, RZ ;  /* 0x000000ffff0c7224 */ /* 0x000fe200078e00ff */
[----:B------:R-:W0:Y:S01]  /*0bb0*/  LDCU.64 UR4, c[0x3][0x38] ;  /* 0x00c00700ff0477ac */ /* 0x000e220008000a00 */
[----:B------:R-:W-:Y:S01]  /*0bc0*/  IMAD.MOV.U32 R13, RZ, RZ, R57 ;  /* 0x000000ffff0d7224 */ /* 0x000fe200078e0039 */
[----:B------:R-:W1:Y:S01]  /*0bd0*/  LDCU.64 UR6, c[0x3][0x38] ;  /* 0x00c00700ff0677ac */ /* 0x000e620008000a00 */
[----:B------:R-:W-:-:S05]  /*0be0*/  IMAD.HI R12, R57, -0x7cb1f4a1, R12 ;  /* 0x834e0b5f390c7827 */ /* 0x000fca00078e020c */
[----:B------:R-:W-:-:S04]  /*0bf0*/  SHF.R.U32.HI R13, RZ, 0x1f, R12 ;  /* 0x0000001fff0d7819 */ /* 0x000fc8000001160c */
[----:B------:R-:W-:Y:S01]  /*0c00*/  LEA.HI.SX32 R12, R12, R13, 0x10 ;  /* 0x0000000d0c0c7211 */ /* 0x000fe200078f82ff */
[----:B0-----:R-:W-:-:S04]  /*0c10*/  DADD R14, -RZ, -UR4 ;  /* 0x80000004ff0e7e29 */ /* 0x001fc80008000100 */
[C---:B------:R-:W-:Y:S02]  /*0c20*/  IMAD R57, R12.reuse, -0x1f31d, R57 ;  /* 0xfffe0ce30c397824 */ /* 0x040fe400078e0239 */
[----:B------:R-:W-:-:S04]  /*0c30*/  IMAD R12, R12, -0xb14, RZ ;  /* 0xfffff4ec0c0c7824 */ /* 0x000fc800078e02ff */
[----:B------:R-:W-:-:S05]  /*0c40*/  IMAD R57, R57, 0x41a7, R12 ;  /* 0x000041a739397824 */ /* 0x000fca00078e020c */
[----:B------:R-:W-:-:S13]  /*0c50*/  ISETP.GE.AND P0, PT, R57, RZ, PT ;  /* 0x000000ff3900720c */ /* 0x000fda0003f06270 */
[----:B------:R-:W-:-:S04]  /*0c60*/  @!P0 VIADD R57, R57, 0x7fffffff ;  /* 0x7fffffff39398836 */ /* 0x000fc80000000000 */
[----:B------:R-:W0:Y:S02]  /*0c70*/  I2F.F64 R12, R57 ;  /* 0x00000039000c7312 */ /* 0x000e240000201c00 */
[----:B0-----:R-:W-:-:S08]  /*0c80*/  DFMA R12, R12, R8, -0.5 ;  /* 0xbfe000000c0c742b */ /* 0x001fd00000000008 */
[----:B------:R-:W-:-:S06]  /*0c90*/  DSETP.GEU.AND P0, PT, R12, RZ, PT ;  /* 0x000000ff0c00722a */ /* 0x000fcc0003f0e000 */
[----:B-1----:R-:W-:Y:S02]  /*0ca0*/  FSEL R32, R14, UR6, !P0 ;  /* 0x000000060e207c08 */ /* 0x002fe4000c000000 */
[----:B------:R-:W-:-:S07]  /*0cb0*/  FSEL R33, R15, UR7, !P0 ;  /* 0x000000070f217c08 */ /* 0x000fce000c000000 */
.L_x_14:
[----:B------:R-:W-:Y:S05]  /*0cc0*/  BSYNC.RECONVERGENT B3 ;  /* 0x0000000000037941 */ /* 0x000fea0003800200 */
.L_x_13:
[----:B------:R-:W-:Y:S01]  /*0cd0*/  IMAD.MOV.U32 R12, RZ, RZ, RZ ;  /* 0x000000ffff0c7224 */ /* 0x000fe200078e00ff */
[----:B------:R-:W-:Y:S01]  /*0ce0*/  BSSY.RECONVERGENT B3, `(.L_x_15) ;  /* 0x0000021000037945 */ /* 0x000fe20003800200 */
[----:B------:R-:W-:Y:S01]  /*0cf0*/  IMAD.MOV.U32 R13, RZ, RZ, R57 ;  /* 0x000000ffff0d7224 */ /* 0x000fe200078e0039 */
[----:B------:R-:W-:Y:S01]  /*0d00*/  CS2R R14, SRZ ;  /* 0x00000000000e7805 */ /* 0x000fe2000001ff00 */
[----:B------:R-:W-:-:S05]  /*0d10*/  IMAD.HI R12, R57, -0x7cb1f4a1, R12 ;  /* 0x834e0b5f390c7827 */ /* 0x000fca00078e020c */
[----:B------:R-:W-:-:S04]  /*0d20*/  SHF.R.U32.HI R13, RZ, 0x1f, R12 ;  /* 0x0000001fff0d7819 */ /* 0x000fc8000001160c */
[----:B------:R-:W-:-:S05]  /*0d30*/  LEA.HI.SX32 R12, R12, R13, 0x10 ;  /* 0x0000000d0c0c7211 */ /* 0x000fca00078f82ff */
[C---:B------:R-:W-:Y:S02]  /*0d40*/  IMAD R57, R12.reuse, -0x1f31d, R57 ;  /* 0xfffe0ce30c397824 */ /* 0x040fe400078e0239 */
[----:B------:R-:W-:-:S04]  /*0d50*/  IMAD R12, R12, -0xb14, RZ ;  /* 0xfffff4ec0c0c7824 */ /* 0x000fc800078e02ff */
[----:B------:R-:W-:-:S05]  /*0d60*/  IMAD R57, R57, 0x41a7, R12 ;  /* 0x000041a739397824 */ /* 0x000fca00078e020c */
[----:B------:R-:W-:-:S13]  /*0d70*/  ISETP.GE.AND P0, PT, R57, RZ, PT ;  /* 0x000000ff3900720c */ /* 0x000fda0003f06270 */
[----:B------:R-:W-:-:S04]  /*0d80*/  @!P0 IADD3 R57, PT, PT, R57, 0x7fffffff, RZ ;  /* 0x7fffffff39398810 */ /* 0x000fc80007ffe0ff */
[----:B------:R-:W0:Y:S02]  /*0d90*/  I2F.F64 R12, R57 ;  /* 0x00000039000c7312 */ /* 0x000e240000201c00 */
[----:B0-----:R-:W-:-:S08]  /*0da0*/  DMUL R12, R12, R8 ;  /* 0x000000080c0c7228 */ /* 0x001fd00000000000 */
        /* <DEDUP_REMOVED lines=20> */
.L_x_16:
[----:B------:R-:W-:Y:S05]  /*0ef0*/  BSYNC.RECONVERGENT B3 ;  /* 0x0000000000037941 */ /* 0x000fea0003800200 */
.L_x_15:
[----:B------:R-:W-:Y:S01]  /*0f00*/  IMAD.MOV.U32 R12, RZ, RZ, RZ ;  /* 0x000000ffff0c7224 */ /* 0x000fe200078e00ff */
[----:B------:R-:W-:Y:S01]  /*0f10*/  BSSY.RECONVERGENT B3, `(.L_x_17) ;  /* 0x0000021000037945 */ /* 0x000fe20003800200 */
[----:B------:R-:W-:Y:S02]  /*0f20*/  IMAD.MOV.U32 R13, RZ, RZ, R57 ;  /* 0x000000ffff0d7224 */ /* 0x000fe400078e0039 */
[----:B------:R-:W-:-:S05]  /*0f30*/  IMAD.HI R12, R57, -0x7cb1f4a1, R12 ;  /* 0x834e0b5f390c7827 */ /* 0x000fca00078e020c */
[----:B------:R-:W-:-:S04]  /*0f40*/  SHF.R.U32.HI R13, RZ, 0x1f, R12 ;  /* 0x0000001fff0d7819 */ /* 0x000fc8000001160c */
[----:B------:R-:W-:-:S05]  /*0f50*/  LEA.HI.SX32 R12, R12, R13, 0x10 ;  /* 0x0000000d0c0c7211 */ /* 0x000fca00078f82ff */
[C---:B------:R-:W-:Y:S02]  /*0f60*/  IMAD R57, R12.reuse, -0x1f31d, R57 ;  /* 0xfffe0ce30c397824 */ /* 0x040fe400078e0239 */
[----:B------:R-:W-:-:S04]  /*0f70*/  IMAD R12, R12, -0xb14, RZ ;  /* 0xfffff4ec0c0c7824 */ /* 0x000fc800078e02ff */
[----:B------:R-:W-:-:S05]  /*0f80*/  IMAD R57, R57, 0x41a7, R12 ;  /* 0x000041a739397824 */ /* 0x000fca00078e020c */
[----:B------:R-:W-:-:S13]  /*0f90*/  ISETP.GE.AND P0, PT, R57, RZ, PT ;  /* 0x000000ff3900720c */ /* 0x000fda0003f06270 */
[----:B------:R-:W-:-:S04]  /*0fa0*/  @!P0 VIADD R57, R57, 0x7fffffff ;  /* 0x7fffffff39398836 */ /* 0x000fc80000000000 */
[----:B------:R-:W0:Y:S02]  /*0fb0*/  I2F.F64 R12, R57 ;  /* 0x00000039000c7312 */ /* 0x000e240000201c00 */
[----:B0-----:R-:W-:-:S08]  /*0fc0*/  DMUL R12, R12, R8 ;  /* 0x000000080c0c7228 */ /* 0x001fd00000000000 */
[----:B------:R-:W-:Y:S01]  /*0fd0*/  DSETP.GEU.AND P0, PT, R12, R10, PT ;  /* 0x0000000a0c00722a */ /* 0x000fe20003f0e000 */
[----:B------:R-:W-:-:S13]  /*0fe0*/  CS2R R12, SRZ ;  /* 0x00000000000c7805 */ /* 0x000fda000001ff00 */
[----:B------:R-:W-:Y:S05]  /*0ff0*/  @P0 BRA `(.L_x_18) ;  /* 0x0000000000480947 */ /* 0x000fea0003800000 */
[----:B------:R-:W-:Y:S01]  /*1000*/  MOV R10, RZ ;  /* 0x000000ff000a7202 */ /* 0x000fe20000000f00 */
[----:B------:R-:W-:Y:S01]  /*1010*/  IMAD.MOV.U32 R11, RZ, RZ, R57 ;  /* 0x000000ffff0b7224 */ /* 0x000fe200078e0039 */
[----:B------:R-:W0:Y:S03]  /*1020*/  LDCU.64 UR4, c[0x3][0x38] ;  /* 0x00c00700ff0477ac */ /* 0x000e260008000a00 */
[----:B------:R-:W-:Y:S01]  /*1030*/  IMAD.HI R10, R57, -0x7cb1f4a1, R10 ;  /* 0x834e0b5f390a7827 */ /* 0x000fe200078e020a */
[----:B------:R-:W1:Y:S04]  /*1040*/  LDCU.64 UR6, c[0x3][0x38] ;  /* 0x00c00700ff0677ac */ /* 0x000e680008000a00 */
[----:B------:R-:W-:-:S04]  /*1050*/  SHF.R.U32.HI R11, RZ, 0x1f, R10 ;  /* 0x0000001fff0b7819 */ /* 0x000fc8000001160a */
[----:B------:R-:W-:-:S05]  /*1060*/  LEA.HI.SX32 R10, R10, R11, 0x10 ;  /* 0x0000000b0a0a7211 */ /* 0x000fca00078f82ff */
[C---:B------:R-:W-:Y:S02]  /*1070*/  IMAD R57, R10.reuse, -0x1f31d, R57 ;  /* 0xfffe0ce30a397824 */ /* 0x040fe400078e0239 */
[----:B------:R-:W-:-:S04]  /*1080*/  IMAD R10, R10, -0xb14, RZ ;  /* 0xfffff4ec0a0a7824 */ /* 0x000fc800078e02ff */
[----:B------:R-:W-:-:S05]  /*1090*/  IMAD R57, R57, 0x41a7, R10 ;  /* 0x000041a739397824 */ /* 0x000fca00078e020a */
[----:B------:R-:W-:-:S13]  /*10a0*/  ISETP.GE.AND P0, PT, R57, RZ, PT ;  /* 0x000000ff3900720c */ /* 0x000fda0003f06270 */
[----:B------:R-:W-:-:S04]  /*10b0*/  @!P0 VIADD R57, R57, 0x7fffffff ;  /* 0x7fffffff39398836 */ /* 0x000fc80000000000 */
[----:B------:R-:W2:Y:S02]  /*10c0*/  I2F.F64 R10, R57 ;  /* 0x00000039000a7312 */ /* 0x000ea40000201c00 */
[----:B--2---:R-:W-:Y:S02]  /*10d0*/  DFMA R10, R10, R8, -0.5 ;  /* 0xbfe000000a0a742b */ /* 0x004fe40000000008 */
[----:B0-----:R-:W-:-:S06]  /*10e0*/  DADD R8, -RZ, -UR4 ;  /* 0x80000004ff087e29 */ /* 0x001fcc0008000100 */
[----:B------:R-:W-:-:S06]  /*10f0*/  DSETP.GEU.AND P0, PT, R10, RZ, PT ;  /* 0x000000ff0a00722a */ /* 0x000fcc0003f0e000 */
[----:B-1----:R-:W-:Y:S02]  /*1100*/  FSEL R12, R8, UR6, !P0 ;  /* 0x00000006080c7c08 */ /* 0x002fe4000c000000 */
[----:B------:R-:W-:-:S07]  /*1110*/  FSEL R13, R9, UR7, !P0 ;  /* 0x00000007090d7c08 */ /* 0x000fce000c000000 */
.L_x_18:
[----:B------:R-:W-:Y:S05]  /*1120*/  BSYNC.RECONVERGENT B3 ;  /* 0x0000000000037941 */ /* 0x000fea0003800200 */
.L_x_17:
        /* <DEDUP_REMOVED lines=18> */
[----:B------:R-:W-:Y:S01]  /*1250*/  IMAD.MOV.U32 R38, RZ, RZ, R26 ;  /* 0x000000ffff267224 */ /* 0x000fe200078e001a */
[----:B------:R-:W-:Y:S02]  /*1260*/  MOV R39, R27 ;  /* 0x0000001b00277202 */ /* 0x000fe40000000f00 */
[----:B------:R-:W-:Y:S01]  /*1270*/  MOV R44, 0x12b0 ;  /* 0x000012b0002c7802 */ /* 0x000fe20000000f00 */
[----:B0-----:R-:W-:Y:S02]  /*1280*/  IMAD.U32 R36, RZ, RZ, UR4 ;  /* 0x00000004ff247e24 */ /* 0x001fe4000f8e00ff */
[----:B------:R-:W-:-:S07]  /*1290*/  IMAD.U32 R37, RZ, RZ, UR5 ;  /* 0x00000005ff257e24 */ /* 0x000fce000f8e00ff */
[----:B------:R-:W-:Y:S05]  /*12a0*/  CALL.REL.NOINC `($__internal_1_$__cuda_sm20_div_rn_f64_full) ;  /* 0x0000002800ac7944 */ /* 0x000fea0003c00000 */
[----:B------:R-:W-:Y:S02]  /*12b0*/  IMAD.MOV.U32 R10, RZ, RZ, R38 ;  /* 0x000000ffff0a7224 */ /* 0x000fe400078e0026 */
[----:B------:R-:W-:-:S07]  /*12c0*/  IMAD.MOV.U32 R11, RZ, RZ, R39 ;  /* 0x000000ffff0b7224 */ /* 0x000fce00078e0027 */
.L_x_20:
[----:B------:R-:W-:Y:S05]  /*12d0*/  BSYNC.RECONVERGENT B4 ;  /* 0x0000000000047941 */ /* 0x000fea0003800200 */
.L_x_19:
        /* <DEDUP_REMOVED lines=19> */
[----:B------:R-:W-:Y:S01]  /*1410*/  MOV R44, 0x1460 ;  /* 0x00001460002c7802 */ /* 0x000fe20000000f00 */
[----:B------:R-:W-:Y:S02]  /*1420*/  IMAD.MOV.U32 R39, RZ, RZ, R11 ;  /* 0x000000ffff277224 */ /* 0x000fe400078e000b */
[----:B0-----:R-:W-:Y:S01]  /*1430*/  IMAD.U32 R36, RZ, RZ, UR4 ;  /* 0x00000004ff247e24 */ /* 0x001fe2000f8e00ff */
[----:B------:R-:W-:-:S07]  /*1440*/  MOV R37, UR5 ;  /* 0x0000000500257c02 */ /* 0x000fce0008000f00 */
[----:B------:R-:W-:Y:S05]  /*1450*/  CALL.REL.NOINC `($__internal_1_$__cuda_sm20_div_rn_f64_full) ;  /* 0x0000002800407944 */ /* 0x000fea0003c00000 */
[----:B------:R-:W-:Y:S02]  /*1460*/  IMAD.MOV.U32 R8, RZ, RZ, R38 ;  /* 0x000000ffff087224 */ /* 0x000fe400078e0026 */
[----:B------:R-:W-:-:S07]  /*1470*/  IMAD.MOV.U32 R9, RZ, RZ, R39 ;  /* 0x000000ffff097224 */ /* 0x000fce00078e0027 */
.L_x_22:
[----:B------:R-:W-:Y:S05]  /*1480*/  BSYNC.RECONVERGENT B4 ;  /* 0x0000000000047941 */ /* 0x000fea0003800200 */
.L_x_21:
[----:B------:R-:W-:Y:S01]  /*1490*/  DADD R38, -RZ, |R8| ;  /* 0x00000000ff267229 */ /* 0x000fe20000000508 */
[----:B------:R-:W-:Y:S01]  /*14a0*/  BSSY.RECONVERGENT B3, `(.L_x_23) ;  /* 0x0000004000037945 */ /* 0x000fe20003800200 */
[----:B------:R-:W-:-:S08]  /*14b0*/  MOV R58, 0x14e0 ;  /* 0x000014e0003a7802 */ /* 0x000fd00000000f00 */
[----:B------:R-:W-:-:S07]  /*14c0*/  IMAD.MOV.U32 R17, RZ, RZ, R39 ;  /* 0x000000ffff117224 */ /* 0x000fce00078e0027 */
[----:B------:R-:W-:Y:S05]  /*14d0*/  CALL.REL.NOINC `($_Z10gpuExecutePdPiS0_$__internal_accurate_pow) ;  /* 0x0000002c00907944 */ /* 0x000fea0003c00000 */
[----:B------:R-:W-:Y:S05]  /*14e0*/  BSYNC.RECONVERGENT B3 ;  /* 0x0000000000037941 */ /* 0x000fea0003800200 */
.L_x_23:
[C---:B------:R-:W-:Y:S01]  /*14f0*/  DADD R10, R8.reuse, 2 ;  /* 0x40000000080a7429 */ /* 0x040fe20000000000 */
[----:B------:R-:W-:Y:S01]  /*1500*/  BSSY.RECONVERGENT B3, `(.L_x_24) ;  /* 0x000000d000037945 */ /* 0x000fe20003800200 */
[----:B------:R-:W-:-:S08]  /*1510*/  DSETP.NEU.AND P0, PT, R8, RZ, PT ;  /* 0x000000ff0800722a */ /* 0x000fd00003f0d000 */
[----:B------:R-:W-:Y:S02]  /*1520*/  LOP3.LUT R10, R11, 0x7ff00000, RZ, 0xc0, !PT ;  /* 0x7ff000000b0a7812 */ /* 0x000fe400078ec0ff */
[----:B------:R-:W-:Y:S02]  /*1530*/  FSEL R11, R36, RZ, P0 ;  /* 0x000000ff240b7208 */ /* 0x000fe40000000000 */
[----:B------:R-:W-:Y:S02]  /*1540*/  ISETP.NE.AND P1, PT, R10, 0x7ff00000, PT ;  /* 0x7ff000000a00780c */ /* 0x000fe40003f25270 */
[----:B------:R-:W-:-:S11]  /*1550*/  FSEL R10, R17, RZ, P0 ;  /* 0x000000ff110a7208 */ /* 0x000fd60000000000 */
[----:B------:R-:W-:Y:S05]  /*1560*/  @P1 BRA `(.L_x_25) ;  /* 0x0000000000181947 */ /* 0x000fea0003800000 */
[----:B------:R-:W-:-:S14]  /*1570*/  DSETP.NAN.AND P0, PT, R8, R8, PT ;  /* 0x000000080800722a */ /* 0x000fdc0003f08000 */
[----:B------:R-:W-:Y:S01]  /*1580*/  @P0 DADD R10, R8, 2 ;  /* 0x40000000080a0429 */ /* 0x000fe20000000000 */
[----:B------:R-:W-:Y:S10]  /*1590*/  @P0 BRA `(.L_x_25) ;  /* 0x00000000000c0947 */ /* 0x000ff40003800000 */
[----:B------:R-:W-:-:S14]  /*15a0*/  DSETP.NEU.AND P0, PT, |R8|, +INF , PT ;  /* 0x7ff000000800742a */ /* 0x000fdc0003f0d200 */
[----:B------:R-:W-:Y:S02]  /*15b0*/  @!P0 IMAD.MOV.U32 R10, RZ, RZ, 0x0 ;  /* 0x00000000ff0a8424 */ /* 0x000fe400078e00ff */
[----:B------:R-:W-:-:S07]  /*15c0*/  @!P0 IMAD.MOV.U32 R11, RZ, RZ, 0x7ff00000 ;  /* 0x7ff00000ff0b8424 */ /* 0x000fce00078e00ff */
.L_x_25:
[----:B------:R-:W-:Y:S05]  /*15d0*/  BSYNC.RECONVERGENT B3 ;  /* 0x0000000000037941 */ /* 0x000fea0003800200 */
.L_x_24:
[----:B------:R-:W0:Y:S01]  /*15e0*/  LDCU UR4, c[0x3][0x24] ;  /* 0x00c00480ff0477ac */ /* 0x000e220008000800 */
[----:B------:R-:W1:Y:S01]  /*15f0*/  LDC.64 R36, c[0x3][0x20] ;  /* 0x00c00800ff247b82 */ /* 0x000e620000000a00 */
[----:B------:R-:W-:Y:S01]  /*1600*/  IMAD.MOV.U32 R34, RZ, RZ, 0x1 ;  /* 0x00000001ff227424 */ /* 0x000fe200078e00ff */
[----:B------:R-:W-:Y:S01]  /*1610*/  FSETP.GEU.AND P2, PT, |R29|, 6.5827683646048100446e-37, PT ;  /* 0x036000001d00780b */ /* 0x000fe20003f4e200 */
[----:B------:R-:W-:Y:S01]  /*1620*/  DSETP.NEU.AND P0, PT, R8, 1, PT ;  /* 0x3ff000000800742a */ /* 0x000fe20003f0d000 */
[----:B------:R-:W-:Y:S05]  /*1630*/  BSSY.RECONVERGENT B4, `(.L_x_26) ;  /* 0x0000018000047945 */ /* 0x000fea0003800200 */
[----:B------:R-:W-:-:S02]  /*1640*/  FSEL R10, R10, RZ, P0 ;  /* 0x000000ff0a0a7208 */ /* 0x000fc40000000000 */
[----:B------:R-:W-:Y:S01]  /*1650*/  FSEL R11, R11, 1.875, P0 ;  /* 0x3ff000000b0b7808 */ /* 0x000fe20000000000 */
[----:B0-----:R-:W1:Y:S02]  /*1660*/  MUFU.RCP64H R35, UR4 ;  /* 0x0000000400237d08 */ /* 0x001e640008001800 */
        /* <DEDUP_REMOVED lines=12> */
[----:B------:R-:W-:Y:S01]  /*1730*/  MOV R38, R28 ;  /* 0x0000001c00267202 */ /* 0x000fe20000000f00 */
[----:B------:R-:W-:Y:S01]  /*1740*/  IMAD.MOV.U32 R39, RZ, RZ, R29 ;  /* 0x000000ffff277224 */ /* 0x000fe200078e001d */
[----:B------:R-:W-:Y:S01]  /*1750*/  MOV R44, 0x1790 ;  /* 0x00001790002c7802 */ /* 0x000fe20000000f00 */
[----:B0-----:R-:W-:Y:S02]  /*1760*/  IMAD.U32 R36, RZ, RZ, UR4 ;  /* 0x00000004ff247e24 */ /* 0x001fe4000f8e00ff */
[----:B------:R-:W-:-:S07]  /*1770*/  IMAD.U32 R37, RZ, RZ, UR5 ;  /* 0x00000005ff257e24 */ /* 0x000fce000f8e00ff */
[----:B------:R-:W-:Y:S05]  /*1780*/  CALL.REL.NOINC `($__internal_1_$__cuda_sm20_div_rn_f64_full) ;  /* 0x0000002400747944 */ /* 0x000fea0003c00000 */
[----:B------:R-:W-:Y:S02]  /*1790*/  IMAD.MOV.U32 R34, RZ, RZ, R38 ;  /* 0x000000ffff227224 */ /* 0x000fe400078e0026 */
[----:B------:R-:W-:-:S07]  /*17a0*/  IMAD.MOV.U32 R35, RZ, RZ, R39 ;  /* 0x000000ffff237224 */ /* 0x000fce00078e0027 */
.L_x_27:
[----:B------:R-:W-:Y:S05]  /*17b0*/  BSYNC.RECONVERGENT B4 ;  /* 0x0000000000047941 */ /* 0x000fea0003800200 */
.L_x_26:
        /* <DEDUP_REMOVED lines=26> */
.L_x_29:
[----:B------:R-:W-:Y:S05]  /*1960*/  BSYNC.RECONVERGENT B4 ;  /* 0x0000000000047941 */ /* 0x000fea0003800200 */
.L_x_28:
[----:B------:R-:W-:Y:S01]  /*1970*/  DADD R38, -RZ, |R8| ;  /* 0x00000000ff267229 */ /* 0x000fe20000000508 */
[----:B------:R-:W-:Y:S01]  /*1980*/  BSSY.RECONVERGENT B3, `(.L_x_30) ;  /* 0x0000004000037945 */ /* 0x000fe20003800200 */
[----:B------:R-:W-:-:S08]  /*1990*/  MOV R58, 0x19c0 ;  /* 0x000019c0003a7802 */ /* 0x000fd00000000f00 */
[----:B------:R-:W-:-:S07]  /*19a0*/  IMAD.MOV.U32 R17, RZ, RZ, R39 ;  /* 0x000000ffff117224 */ /* 0x000fce00078e0027 */
[----:B------:R-:W-:Y:S05]  /*19b0*/  CALL.REL.NOINC `($_Z10gpuExecutePdPiS0_$__internal_accurate_pow) ;  /* 0x0000002800587944 */ /* 0x000fea0003c00000 */
[----:B------:R-:W-:Y:S05]  /*19c0*/  BSYNC.RECONVERGENT B3 ;  /* 0x0000000000037941 */ /* 0x000fea0003800200 */
.L_x_30:
        /* <DEDUP_REMOVED lines=12> */
[----:B------:R-:W-:Y:S01]  /*1a90*/  @!P0 MOV R34, 0x0 ;  /* 0x0000000000228802 */ /* 0x000fe20000000f00 */
[----:B------:R-:W-:-:S07]  /*1aa0*/  @!P0 IMAD.MOV.U32 R35, RZ, RZ, 0x7ff00000 ;  /* 0x7ff00000ff238424 */ /* 0x000fce00078e00ff */
.L_x_32:
[----:B------:R-:W-:Y:S05]  /*1ab0*/  BSYNC.RECONVERGENT B3 ;  /* 0x0000000000037941 */ /* 0x000fea0003800200 */
.L_x_31:
[----:B------:R-:W0:Y:S01]  /*1ac0*/  LDCU UR4, c[0x3][0x2c] ;  /* 0x00c00580ff0477ac */ /* 0x000e220008000800 */
[----:B------:R-:W1:Y:S01]  /*1ad0*/  LDC.64 R40, c[0x3][0x28] ;  /* 0x00c00a00ff287b82 */ /* 0x000e620000000a00 */
[----:B------:R-:W-:Y:S01]  /*1ae0*/  IMAD.MOV.U32 R36, RZ, RZ, 0x1 ;  /* 0x00000001ff247424 */ /* 0x000fe200078e00ff */
[----:B------:R-:W-:Y:S01]  /*1af0*/  DSETP.NEU.AND P0, PT, R8, 1, PT ;  /* 0x3ff000000800742a */ /* 0x000fe20003f0d000 */
[----:B------:R-:W-:Y:S01]  /*1b00*/  FSETP.GEU.AND P1, PT, |R31|, 6.5827683646048100446e-37, PT ;  /* 0x036000001f00780b */ /* 0x000fe20003f2e200 */
[----:B------:R-:W-:Y:S04]  /*1b10*/  BSSY.RECONVERGENT B4, `(.L_x_33) ;  /* 0x0000017000047945 */ /* 0x000fe80003800200 */
[----:B------:R-:W-:Y:S02]  /*1b20*/  FSEL R8, R34, RZ, P0 ;  /* 0x000000ff22087208 */ /* 0x000fe40000000000 */
[----:B------:R-:W-:-:S06]  /*1b30*/  FSEL R9, R35, 1.875, P0 ;  /* 0x3ff0000023097808 */ /* 0x000fcc0000000000 */
[----:B------:R-:W-:Y:S01]  /*1b40*/  DADD R10, R10, R8 ;  /* 0x000000000a0a7229 */ /* 0x000fe20000000008 */
        /* <DEDUP_REMOVED lines=16> */
[----:B0-----:R-:W-:Y:S02]  /*1c50*/  IMAD.U32 R36, RZ, RZ, UR4 ;  /* 0x00000004ff247e24 */ /* 0x001fe4000f8e00ff */
[----:B------:R-:W-:-:S07]  /*1c60*/  IMAD.U32 R37, RZ, RZ, UR5 ;  /* 0x00000005ff257e24 */ /* 0x000fce000f8e00ff */
[----:B------:R-:W-:Y:S05]  /*1c70*/  CALL.REL.NOINC `($__internal_1_$__cuda_sm20_div_rn_f64_full) ;  /* 0x0000002000387944 */ /* 0x000fea0003c00000 */
.L_x_34:
[----:B------:R-:W-:Y:S05]  /*1c80*/  BSYNC.RECONVERGENT B4 ;  /* 0x0000000000047941 */ /* 0x000fea0003800200 */
.L_x_33:
        /* <DEDUP_REMOVED lines=21> */
[----:B------:R-:W-:Y:S05]  /*1de0*/  CALL.REL.NOINC `($__internal_1_$__cuda_sm20_div_rn_f64_full) ;  /* 0x0000001c00dc7944 */ /* 0x000fea0003c00000 */
[----:B------:R-:W-:Y:S02]  /*1df0*/  IMAD.MOV.U32 R8, RZ, RZ, R38 ;  /* 0x000000ffff087224 */ /* 0x000fe400078e0026 */
[----:B------:R-:W-:-:S07]  /*1e00*/  IMAD.MOV.U32 R9, RZ, RZ, R39 ;  /* 0x000000ffff097224 */ /* 0x000fce00078e0027 */
.L_x_36:
[----:B------:R-:W-:Y:S05]  /*1e10*/  BSYNC.RECONVERGENT B4 ;  /* 0x0000000000047941 */ /* 0x000fea0003800200 */
.L_x_35:
[----:B------:R-:W-:Y:S01]  /*1e20*/  DADD R38, -RZ, |R8| ;  /* 0x00000000ff267229 */ /* 0x000fe20000000508 */
[----:B------:R-:W-:Y:S01]  /*1e30*/  BSSY.RECONVERGENT B3, `(.L_x_37) ;  /* 0x0000004000037945 */ /* 0x000fe20003800200 */
[----:B------:R-:W-:-:S08]  /*1e40*/  MOV R58, 0x1e70 ;  /* 0x00001e70003a7802 */ /* 0x000fd00000000f00 */
[----:B------:R-:W-:-:S07]  /*1e50*/  IMAD.MOV.U32 R17, RZ, RZ, R39 ;  /* 0x000000ffff117224 */ /* 0x000fce00078e0027 */
[----:B------:R-:W-:Y:S05]  /*1e60*/  CALL.REL.NOINC `($_Z10gpuExecutePdPiS0_$__internal_accurate_pow) ;  /* 0x00000024002c7944 */ /* 0x000fea0003c00000 */
[----:B------:R-:W-:Y:S05]  /*1e70*/  BSYNC.RECONVERGENT B3 ;  /* 0x0000000000037941 */ /* 0x000fea0003800200 */
.L_x_37:
        /* <DEDUP_REMOVED lines=12> */
[----:B------:R-:W-:Y:S01]  /*1f40*/  @!P0 IMAD.MOV.U32 R34, RZ, RZ, 0x0 ;  /* 0x00000000ff228424 */ /* 0x000fe200078e00ff */
[----:B------:R-:W-:-:S07]  /*1f50*/  @!P0 MOV R35, 0x7ff00000 ;  /* 0x7ff0000000238802 */ /* 0x000fce0000000f00 */
.L_x_39:
[----:B------:R-:W-:Y:S05]  /*1f60*/  BSYNC.RECONVERGENT B3 ;  /* 0x0000000000037941 */ /* 0x000fea0003800200 */
.L_x_38:
[----:B------:R-:W0:Y:S01]  /*1f70*/  LDCU UR4, c[0x3][0x1c] ;  /* 0x00c00380ff0477ac */ /* 0x000e220008000800 */
[----:B------:R-:W1:Y:S01]  /*1f80*/  LDC.64 R36, c[0x3][0x18] ;  /* 0x00c00600ff247b82 */ /* 0x000e620000000a00 */
[----:B------:R-:W-:Y:S01]  /*1f90*/  IMAD.MOV.U32 R38, RZ, RZ, 0x1 ;  /* 0x00000001ff267424 */ /* 0x000fe200078e00ff */
[----:B------:R-:W-:Y:S01]  /*1fa0*/  DADD R26, R32, R26 ;  /* 0x00000000201a7229 */ /* 0x000fe2000000001a */
[----:B------:R-:W-:Y:S01]  /*1fb0*/  BSSY.RECONVERGENT B4, `(.L_x_40) ;  /* 0x0000020000047945 */ /* 0x000fe20003800200 */
[----:B------:R-:W-:Y:S01]  /*1fc0*/  DSETP.NEU.AND P0, PT, R8, 1, PT ;  /* 0x3ff000000800742a */ /* 0x000fe20003f0d000 */
[----:B------:R-:W-:Y:S01]  /*1fd0*/  VIADD R0, R0, 0x1 ;  /* 0x0000000100007836 */ /* 0x000fe20000000000 */
[----:B------:R-:W-:Y:S02]  /*1fe0*/  DADD R28, R14, R28 ;  /* 0x000000000e1c7229 */ /* 0x000fe4000000001c */
[----:B------:R-:W-:Y:S02]  /*1ff0*/  DADD R30, R12, R30 ;  /* 0x000000000c1e7229 */ /* 0x000fe4000000001e */
[----:B------:R-:W-:-:S02]  /*2000*/  FSEL R34, R34, RZ, P0 ;  /* 0x000000ff22227208 */ /* 0x000fc40000000000 */
[----:B------:R-:W-:Y:S02]  /*2010*/  FSEL R35, R35, 1.875, P0 ;  /* 0x3ff0000023237808 */ /* 0x000fe40000000000 */
[----:B------:R-:W-:Y:S01]  /*2020*/  FSETP.GEU.AND P1, PT, |R27|, 6.5827683646048100446e-37, PT ;  /* 0x036000001b00780b */ /* 0x000fe20003f2e200 */
[----:B0-----:R-:W1:Y:S03]  /*2030*/  MUFU.RCP64H R39, UR4 ;  /* 0x0000000400277d08 */ /* 0x001e660008001800 */
[----:B------:R-:W-:-:S08]  /*2040*/  DADD R10, R10, R34 ;  /* 0x000000000a0a7229 */ /* 0x000fd00000000022 */
[----:B------:R-:W-:Y:S02]  /*2050*/  DFMA R10, R10, 2, R2 ;  /* 0x400000000a0a782b */ /* 0x000fe40000000002 */
[----:B-1----:R-:W-:-:S08]  /*2060*/  DFMA R40, R38, -R36, 1 ;  /* 0x3ff000002628742b */ /* 0x002fd00000000824 */
[----:B------:R-:W-:-:S08]  /*2070*/  DFMA R40, R40, R40, R40 ;  /* 0x000000282828722b */ /* 0x000fd00000000028 */
[----:B------:R-:W-:-:S08]  /*2080*/  DFMA R40, R38, R40, R38 ;  /* 0x000000282628722b */ /* 0x000fd00000000026 */
[----:B------:R-:W-:-:S08]  /*2090*/  DFMA R38, R40, -R36, 1 ;  /* 0x3ff000002826742b */ /* 0x000fd00000000824 */
[----:B------:R-:W-:-:S08]  /*20a0*/  DFMA R38, R40, R38, R40 ;  /* 0x000000262826722b */ /* 0x000fd00000000028 */
[----:B------:R-:W-:-:S08]  /*20b0*/  DMUL R32, R38, R26 ;  /* 0x0000001a26207228 */ /* 0x000fd00000000000 */
[----:B------:R-:W-:-:S08]  /*20c0*/  DFMA R8, R32, -R36, R26 ;  /* 0x800000242008722b */ /* 0x000fd0000000001a */
[----:B------:R-:W-:Y:S02]  /*20d0*/  DFMA R8, R38, R8, R32 ;  /* 0x000000082608722b */ /* 0x000fe40000000020 */
[----:B------:R-:W-:-:S08]  /*20e0*/  DADD R32, R10, R4 ;  /* 0x000000000a207229 */ /* 0x000fd00000000004 */
        /* <DEDUP_REMOVED lines=10> */
[----:B------:R-:W-:Y:S01]  /*2190*/  MOV R8, R38 ;  /* 0x0000002600087202 */ /* 0x000fe20000000f00 */
[----:B------:R-:W-:-:S07]  /*21a0*/  IMAD.MOV.U32 R9, RZ, RZ, R39 ;  /* 0x000000ffff097224 */ /* 0x000fce00078e0027 */
.L_x_41:
[----:B------:R-:W-:Y:S05]  /*21b0*/  BSYNC.RECONVERGENT B4 ;  /* 0x0000000000047941 */ /* 0x000fea0003800200 */
.L_x_40:
        /* <DEDUP_REMOVED lines=26> */
.L_x_43:
[----:B------:R-:W-:Y:S05]  /*2360*/  BSYNC.RECONVERGENT B4 ;  /* 0x0000000000047941 */ /* 0x000fea0003800200 */
.L_x_42:
[----:B------:R-:W-:Y:S01]  /*2370*/  DADD R38, -RZ, |R12| ;  /* 0x00000000ff267229 */ /* 0x000fe2000000050c */
[----:B------:R-:W-:Y:S01]  /*2380*/  BSSY.RECONVERGENT B3, `(.L_x_44) ;  /* 0x0000004000037945 */ /* 0x000fe20003800200 */
[----:B------:R-:W-:-:S08]  /*2390*/  MOV R58, 0x23c0 ;  /* 0x000023c0003a7802 */ /* 0x000fd00000000f00 */
[----:B------:R-:W-:-:S07]  /*23a0*/  IMAD.MOV.U32 R17, RZ, RZ, R39 ;  /* 0x000000ffff117224 */ /* 0x000fce00078e0027 */
[----:B------:R-:W-:Y:S05]  /*23b0*/  CALL.REL.NOINC `($_Z10gpuExecutePdPiS0_$__internal_accurate_pow) ;  /* 0x0000001c00d87944 */ /* 0x000fea0003c00000 */
[----:B------:R-:W-:Y:S05]  /*23c0*/  BSYNC.RECONVERGENT B3 ;  /* 0x0000000000037941 */ /* 0x000fea0003800200 */
.L_x_44:
[C---:B------:R-:W-:Y:S01]  /*23d0*/  DADD R10, R12.reuse, 2 ;  /* 0x400000000c0a7429 */ /* 0x040fe20000000000 */
[----:B------:R-:W-:Y:S01]  /*23e0*/  BSSY.RECONVERGENT B3, `(.L_x_45) ;  /* 0x000000d000037945 */ /* 0x000fe20003800200 */
[----:B------:R-:W-:-:S06]  /*23f0*/  DSETP.NEU.AND P0, PT, R12, RZ, PT ;  /* 0x000000ff0c00722a */ /* 0x000fcc0003f0d000 */
[----:B------:R-:W-:Y:S02]  /*2400*/  FSEL R14, R17, RZ, P0 ;  /* 0x000000ff110e7208 */ /* 0x000fe40000000000 */
[----:B------:R-:W-:Y:S02]  /*2410*/  LOP3.LUT R10, R11, 0x7ff00000, RZ, 0xc0, !PT ;  /* 0x7ff000000b0a7812 */ /* 0x000fe400078ec0ff */
[----:B------:R-:W-:Y:S02]  /*2420*/  FSEL R15, R36, RZ, P0 ;  /* 0x000000ff240f7208 */ /* 0x000fe40000000000 */
[----:B------:R-:W-:-:S13]  /*2430*/  ISETP.NE.AND P1, PT, R10, 0x7ff00000, PT ;  /* 0x7ff000000a00780c */ /* 0x000fda0003f25270 */
[----:B------:R-:W-:Y:S05]  /*2440*/  @P1 BRA `(.L_x_46) ;  /* 0x0000000000181947 */ /* 0x000fea0003800000 */
[----:B------:R-:W-:-:S14]  /*2450*/  DSETP.NAN.AND P0, PT, R12, R12, PT ;  /* 0x0000000c0c00722a */ /* 0x000fdc0003f08000 */
[----:B------:R-:W-:Y:S01]  /*2460*/  @P0 DADD R14, R12, 2 ;  /* 0x400000000c0e0429 */ /* 0x000fe20000000000 */
[----:B------:R-:W-:Y:S10]  /*2470*/  @P0 BRA `(.L_x_46) ;  /* 0x00000000000c0947 */ /* 0x000ff40003800000 */
[----:B------:R-:W-:-:S14]  /*2480*/  DSETP.NEU.AND P0, PT, |R12|, +INF , PT ;  /* 0x7ff000000c00742a */ /* 0x000fdc0003f0d200 */
[----:B------:R-:W-:Y:S02]  /*2490*/  @!P0 IMAD.MOV.U32 R14, RZ, RZ, 0x0 ;  /* 0x00000000ff0e8424 */ /* 0x000fe400078e00ff */
[----:B------:R-:W-:-:S07]  /*24a0*/  @!P0 IMAD.MOV.U32 R15, RZ, RZ, 0x7ff00000 ;  /* 0x7ff00000ff0f8424 */ /* 0x000fce00078e00ff */
.L_x_46:
[----:B------:R-:W-:Y:S05]  /*24b0*/  BSYNC.RECONVERGENT B3 ;  /* 0x0000000000037941 */ /* 0x000fea0003800200 */
.L_x_45:
[----:B------:R-:W0:Y:S01]  /*24c0*/  LDCU UR4, c[0x3][0x24] ;  /* 0x00c00480ff0477ac */ /* 0x000e220008000800 */
[----:B------:R-:W1:Y:S01]  /*24d0*/  LDC.64 R34, c[0x3][0x20] ;  /* 0x00c00800ff227b82 */ /* 0x000e620000000a00 */
[----:B------:R-:W-:Y:S01]  /*24e0*/  IMAD.MOV.U32 R10, RZ, RZ, 0x1 ;  /* 0x00000001ff0a7424 */ /* 0x000fe200078e00ff */
[----:B------:R-:W-:Y:S01]  /*24f0*/  FSETP.GEU.AND P2, PT, |R29|, 6.5827683646048100446e-37, PT ;  /* 0x036000001d00780b */ /* 0x000fe20003f4e200 */
[----:B------:R-:W-:Y:S01]  /*2500*/  DSETP.NEU.AND P0, PT, R12, 1, PT ;  /* 0x3ff000000c00742a */ /* 0x000fe20003f0d000 */
[----:B------:R-:W-:Y:S01]  /*2510*/  BSSY.RECONVERGENT B4, `(.L_x_47) ;  /* 0x0000018000047945 */ /* 0x000fe20003800200 */
        /* <DEDUP_REMOVED lines=8> */
[----:B------:R-:W-:Y:S01]  /*25a0*/  DFMA R10, R36, R34, R10 ;  /* 0x00000022240a722b */ /* 0x000fe2000000000a */
[----:B------:R-:W-:Y:S02]  /*25b0*/  FSEL R34, R14, RZ, P0 ;  /* 0x000000ff0e227208 */ /* 0x000fe40000000000 */
[----:B------:R-:W-:-:S07]  /*25c0*/  FSEL R35, R15, 1.875, P0 ;  /* 0x3ff000000f237808 */ /* 0x000fce0000000000 */
[----:B------:R-:W-:-:S05]  /*25d0*/  FFMA R17, RZ, UR4, R11 ;  /* 0x00000004ff117c23 */ /* 0x000fca000800000b */
[----:B------:R-:W-:-:S13]  /*25e0*/  FSETP.GT.AND P1, PT, |R17|, 1.469367938527859385e-39, PT ;  /* 0x001000001100780b */ /* 0x000fda0003f24200 */
[----:B------:R-:W-:Y:S05]  /*25f0*/  @P1 BRA P2, `(.L_x_48) ;  /* 0x0000000000241947 */ /* 0x000fea0001000000 */
[----:B------:R-:W0:Y:S01]  /*2600*/  LDCU.64 UR4, c[0x3][0x20] ;  /* 0x00c00400ff0477ac */ /* 0x000e220008000a00 */
[----:B------:R-:W-:Y:S01]  /*2610*/  IMAD.MOV.U32 R38, RZ, RZ, R28 ;  /* 0x000000ffff267224 */ /* 0x000fe200078e001c */
[----:B------:R-:W-:Y:S01]  /*2620*/  MOV R44, 0x2670 ;  /* 0x00002670002c7802 */ /* 0x000fe20000000f00 */
[----:B------:R-:W-:Y:S01]  /*2630*/  IMAD.MOV.U32 R39, RZ, RZ, R29 ;  /* 0x000000ffff277224 */ /* 0x000fe200078e001d */
[----:B0-----:R-:W-:Y:S01]  /*2640*/  MOV R36, UR4 ;  /* 0x0000000400247c02 */ /* 0x001fe20008000f00 */
[----:B------:R-:W-:-:S07]  /*2650*/  IMAD.U32 R37, RZ, RZ, UR5 ;  /* 0x00000005ff257e24 */ /* 0x000fce000f8e00ff */
[----:B------:R-:W-:Y:S05]  /*2660*/  CALL.REL.NOINC `($__internal_1_$__cuda_sm20_div_rn_f64_full) ;  /* 0x0000001400bc7944 */ /* 0x000fea0003c00000 */
[----:B------:R-:W-:Y:S02]  /*2670*/  IMAD.MOV.U32 R10, RZ, RZ, R38 ;  /* 0x000000ffff0a7224 */ /* 0x000fe400078e0026 */
[----:B------:R-:W-:-:S07]  /*2680*/  IMAD.MOV.U32 R11, RZ, RZ, R39 ;  /* 0x000000ffff0b7224 */ /* 0x000fce00078e0027 */
.L_x_48:
[----:B------:R-:W-:Y:S05]  /*2690*/  BSYNC.RECONVERGENT B4 ;  /* 0x0000000000047941 */ /* 0x000fea0003800200 */
.L_x_47:
        /* <DEDUP_REMOVED lines=26> */
.L_x_50:
[----:B------:R-:W-:Y:S05]  /*2840*/  BSYNC.RECONVERGENT B4 ;  /* 0x0000000000047941 */ /* 0x000fea0003800200 */
.L_x_49:
[----:B------:R-:W-:Y:S01]  /*2850*/  DADD R38, -RZ, |R14| ;  /* 0x00000000ff267229 */ /* 0x000fe2000000050e */
[----:B------:R-:W-:Y:S01]  /*2860*/  BSSY.RECONVERGENT B3, `(.L_x_51) ;  /* 0x0000004000037945 */ /* 0x000fe20003800200 */
[----:B------:R-:W-:-:S08]  /*2870*/  MOV R58, 0x28a0 ;  /* 0x000028a0003a7802 */ /* 0x000fd00000000f00 */
[----:B------:R-:W-:-:S07]  /*2880*/  IMAD.MOV.U32 R17, RZ, RZ, R39 ;  /* 0x000000ffff117224 */ /* 0x000fce00078e0027 */
[----:B------:R-:W-:Y:S05]  /*2890*/  CALL.REL.NOINC `($_Z10gpuExecutePdPiS0_$__internal_accurate_pow) ;  /* 0x0000001800a07944 */ /* 0x000fea0003c00000 */
[----:B------:R-:W-:Y:S05]  /*28a0*/  BSYNC.RECONVERGENT B3 ;  /* 0x0000000000037941 */ /* 0x000fea0003800200 */
.L_x_51:
        /* <DEDUP_REMOVED lines=12> */
[----:B------:R-:W-:Y:S01]  /*2970*/  @!P0 IMAD.MOV.U32 R38, RZ, RZ, 0x0 ;  /* 0x00000000ff268424 */ /* 0x000fe200078e00ff */
[----:B------:R-:W-:-:S07]  /*2980*/  @!P0 MOV R39, 0x7ff00000 ;  /* 0x7ff0000000278802 */ /* 0x000fce0000000f00 */
.L_x_53:
[----:B------:R-:W-:Y:S05]  /*2990*/  BSYNC.RECONVERGENT B3 ;  /* 0x0000000000037941 */ /* 0x000fea0003800200 */
.L_x_52:
        /* <DEDUP_REMOVED lines=28> */
[----:B------:R-:W-:Y:S01]  /*2b60*/  IMAD.MOV.U32 R12, RZ, RZ, R38 ;  /* 0x000000ffff0c7224 */ /* 0x000fe200078e0026 */
[----:B------:R-:W-:-:S07]  /*2b70*/  MOV R13, R39 ;  /* 0x00000027000d7202 */ /* 0x000fce0000000f00 */
.L_x_55:
[----:B------:R-:W-:Y:S05]  /*2b80*/  BSYNC.RECONVERGENT B4 ;  /* 0x0000000000047941 */ /* 0x000fea0003800200 */
.L_x_54:
        /* <DEDUP_REMOVED lines=26> */
.L_x_57:
[----:B------:R-:W-:Y:S05]  /*2d30*/  BSYNC.RECONVERGENT B4 ;  /* 0x0000000000047941 */ /* 0x000fea0003800200 */
.L_x_56:
[----:B------:R-:W-:Y:S01]  /*2d40*/  DADD R38, -RZ, |R14| ;  /* 0x00000000ff267229 */ /* 0x000fe2000000050e */
[----:B------:R-:W-:Y:S01]  /*2d50*/  BSSY.RECONVERGENT B3, `(.L_x_58) ;  /* 0x0000004000037945 */ /* 0x000fe20003800200 */
[----:B------:R-:W-:-:S08]  /*2d60*/  MOV R58, 0x2d90 ;  /* 0x00002d90003a7802 */ /* 0x000fd00000000f00 */
[----:B------:R-:W-:-:S07]  /*2d70*/  IMAD.MOV.U32 R17, RZ, RZ, R39 ;  /* 0x000000ffff117224 */ /* 0x000fce00078e0027 */
[----:B------:R-:W-:Y:S05]  /*2d80*/  CALL.REL.NOINC `($_Z10gpuExecutePdPiS0_$__internal_accurate_pow) ;  /* 0x0000001400647944 */ /* 0x000fea0003c00000 */
[----:B------:R-:W-:Y:S05]  /*2d90*/  BSYNC.RECONVERGENT B3 ;  /* 0x0000000000037941 */ /* 0x000fea0003800200 */
.L_x_58:
[C---:B------:R-:W-:Y:S01]  /*2da0*/  DADD R40, R14.reuse, 2 ;  /* 0x400000000e287429 */ /* 0x040fe20000000000 */
[----:B------:R-:W0:Y:S01]  /*2db0*/  LDC.64 R38, c[0x3][0x30] ;  /* 0x00c00c00ff267b82 */ /* 0x000e220000000a00 */
[C---:B------:R-:W-:Y:S01]  /*2dc0*/  DSETP.NEU.AND P1, PT, R14.reuse, RZ, PT ;  /* 0x000000ff0e00722a */ /* 0x040fe20003f2d000 */
[----:B------:R-:W-:Y:S01]  /*2dd0*/  BSSY.RECONVERGENT B3, `(.L_x_59) ;  /* 0x000000d000037945 */ /* 0x000fe20003800200 */
[----:B------:R-:W-:-:S06]  /*2de0*/  DSETP.NEU.AND P0, PT, R14, 1, PT ;  /* 0x3ff000000e00742a */ /* 0x000fcc0003f0d000 */
        /* <DEDUP_REMOVED lines=11> */
.L_x_60:
[----:B------:R-:W-:Y:S05]  /*2ea0*/  BSYNC.RECONVERGENT B3 ;  /* 0x0000000000037941 */ /* 0x000fea0003800200 */
.L_x_59:
[----:B------:R-:W-:Y:S01]  /*2eb0*/  FSEL R14, R40, RZ, P0 ;  /* 0x000000ff280e7208 */ /* 0x000fe20000000000 */
[----:B------:R-:W-:Y:S01]  /*2ec0*/  DADD R32, R32, R6 ;  /* 0x0000000020207229 */ /* 0x000fe20000000006 */
[----:B------:R-:W-:Y:S01]  /*2ed0*/  FSEL R15, R41, 1.875, P0 ;  /* 0x3ff00000290f7808 */ /* 0x000fe20000000000 */
[----:B------:R-:W-:Y:S01]  /*2ee0*/  BSSY.RECONVERGENT B3, `(.L_x_61) ;  /* 0x0000010000037945 */ /* 0x000fe20003800200 */
[----:B------:R-:W-:-:S04]  /*2ef0*/  MOV R58, 0x2fe0 ;  /* 0x00002fe0003a7802 */ /* 0x000fc80000000f00 */
[----:B------:R-:W-:Y:S02]  /*2f00*/  DADD R34, R34, R14 ;  /* 0x0000000022227229 */ /* 0x000fe4000000000e */
[----:B0-----:R-:W-:Y:S02]  /*2f10*/  DFMA R14, -R32, R38, 1 ;  /* 0x3ff00000200e742b */ /* 0x001fe40000000126 */
[----:B------:R-:W-:-:S04]  /*2f20*/  DMUL R38, R38, -0.5 ;  /* 0xbfe0000026267828 */ /* 0x000fc80000000000 */
[----:B------:R-:W-:Y:S02]  /*2f30*/  DFMA R34, R34, 2, R2 ;  /* 0x400000002222782b */ /* 0x000fe40000000002 */
[----:B------:R-:W-:-:S06]  /*2f40*/  DMUL R14, R14, R24 ;  /* 0x000000180e0e7228 */ /* 0x000fcc0000000000 */
[----:B------:R-:W-:-:S08]  /*2f50*/  DADD R34, R34, R4 ;  /* 0x0000000022227229 */ /* 0x000fd00000000004 */
[----:B------:R-:W-:-:S08]  /*2f60*/  DADD R34, R34, R6 ;  /* 0x0000000022227229 */ /* 0x000fd00000000006 */
[----:B------:R-:W-:-:S08]  /*2f70*/  DMUL R14, R34, R14 ;  /* 0x0000000e220e7228 */ /* 0x000fd00000000000 */
[----:B------:R-:W-:Y:S02]  /*2f80*/  DFMA R14, R32, R24, R14 ;  /* 0x00000018200e722b */ /* 0x000fe4000000000e */
[----:B------:R-:W-:-:S06]  /*2f90*/  DADD R32, -RZ, |R8| ;  /* 0x00000000ff207229 */ /* 0x000fcc0000000508 */
[----:B------:R-:W-:-:S04]  /*2fa0*/  DFMA R24, R14, R38, R24 ;  /* 0x000000260e18722b */ /* 0x000fc80000000018 */
[----:B------:R-:W-:Y:S02]  /*2fb0*/  IMAD.MOV.U32 R38, RZ, RZ, R32 ;  /* 0x000000ffff267224 */ /* 0x000fe400078e0020 */
[----:B------:R-:W-:-:S07]  /*2fc0*/  IMAD.MOV.U32 R17, RZ, RZ, R33 ;  /* 0x000000ffff117224 */ /* 0x000fce00078e0021 */
[----:B------:R-:W-:Y:S05]  /*2fd0*/  CALL.REL.NOINC `($_Z10gpuExecutePdPiS0_$__internal_accurate_pow) ;  /* 0x0000001000d07944 */ /* 0x000fea0003c00000 */
[----:B------:R-:W-:Y:S05]  /*2fe0*/  BSYNC.RECONVERGENT B3 ;  /* 0x0000000000037941 */ /* 0x000fea0003800200 */
.L_x_61:
[C---:B------:R-:W-:Y:S01]  /*2ff0*/  DADD R14, R8.reuse, 2 ;  /* 0x40000000080e7429 */ /* 0x040fe20000000000 */
[----:B------:R-:W-:Y:S01]  /*3000*/  BSSY.RECONVERGENT B3, `(.L_x_62) ;  /* 0x0000010000037945 */ /* 0x000fe20003800200 */
[----:B------:R-:W-:Y:S02]  /*3010*/  DADD R38, -RZ, |R10| ;  /* 0x00000000ff267229 */ /* 0x000fe4000000050a */
[C---:B------:R-:W-:Y:S02]  /*3020*/  DSETP.NEU.AND P1, PT, R8.reuse, RZ, PT ;  /* 0x000000ff0800722a */ /* 0x040fe40003f2d000 */
[----:B------:R-:W-:-:S04]  /*3030*/  DSETP.NEU.AND P0, PT, R8, 1, PT ;  /* 0x3ff000000800742a */ /* 0x000fc80003f0d000 */
[----:B------:R-:W-:Y:S02]  /*3040*/  LOP3.LUT R14, R15, 0x7ff00000, RZ, 0xc0, !PT ;  /* 0x7ff000000f0e7812 */ /* 0x000fe400078ec0ff */
[----:B------:R-:W-:Y:S02]  /*3050*/  FSEL R15, R36, RZ, P1 ;  /* 0x000000ff240f7208 */ /* 0x000fe40000800000 */
[----:B------:R-:W-:Y:S02]  /*3060*/  ISETP.NE.AND P2, PT, R14, 0x7ff00000, PT ;  /* 0x7ff000000e00780c */ /* 0x000fe40003f45270 */
[----:B------:R-:W-:Y:S01]  /*3070*/  FSEL R14, R17, RZ, P1 ;  /* 0x000000ff110e7208 */ /* 0x000fe20000800000 */
[----:B------:R-:W-:-:S10]  /*3080*/  IMAD.MOV.U32 R17, RZ, RZ, R39 ;  /* 0x000000ffff117224 */ /* 0x000fd400078e0027 */
[----:B------:R-:W-:Y:S05]  /*3090*/  @P2 BRA `(.L_x_63) ;  /* 0x0000000000182947 */ /* 0x000fea0003800000 */
[----:B------:R-:W-:-:S14]  /*30a0*/  DSETP.NAN.AND P1, PT, R8, R8, PT ;  /* 0x000000080800722a */ /* 0x000fdc0003f28000 */
[----:B------:R-:W-:Y:S01]  /*30b0*/  @P1 DADD R14, R8, 2 ;  /* 0x40000000080e1429 */ /* 0x000fe20000000000 */
[----:B------:R-:W-:Y:S10]  /*30c0*/  @P1 BRA `(.L_x_63) ;  /* 0x00000000000c1947 */ /* 0x000ff40003800000 */
[----:B------:R-:W-:-:S14]  /*30d0*/  DSETP.NEU.AND P1, PT, |R8|, +INF , PT ;  /* 0x7ff000000800742a */ /* 0x000fdc0003f2d200 */
[----:B------:R-:W-:Y:S01]  /*30e0*/  @!P1 MOV R14, 0x0 ;  /* 0x00000000000e9802 */ /* 0x000fe20000000f00 */
[----:B------:R-:W-:-:S07]  /*30f0*/  @!P1 IMAD.MOV.U32 R15, RZ, RZ, 0x7ff00000 ;  /* 0x7ff00000ff0f9424 */ /* 0x000fce00078e00ff */
.L_x_63:
[----:B------:R-:W-:Y:S05]  /*3100*/  BSYNC.RECONVERGENT B3 ;  /* 0x0000000000037941 */ /* 0x000fea0003800200 */
.L_x_62:
[----:B------:R-:W-:Y:S01]  /*3110*/  BSSY.RECONVERGENT B3, `(.L_x_64) ;  /* 0x0000005000037945 */ /* 0x000fe20003800200 */
[----:B------:R-:W-:Y:S02]  /*3120*/  FSEL R8, R14, RZ, P0 ;  /* 0x000000ff0e087208 */ /* 0x000fe40000000000 */
[----:B------:R-:W-:Y:S02]  /*3130*/  FSEL R9, R15, 1.875, P0 ;  /* 0x3ff000000f097808 */ /* 0x000fe40000000000 */
[----:B------:R-:W-:-:S07]  /*3140*/  MOV R58, 0x3160 ;  /* 0x00003160003a7802 */ /* 0x000fce0000000f00 */
[----:B------:R-:W-:Y:S05]  /*3150*/  CALL.REL.NOINC `($_Z10gpuExecutePdPiS0_$__internal_accurate_pow) ;  /* 0x0000001000707944 */ /* 0x000fea0003c00000 */
[----:B------:R-:W-:Y:S05]  /*3160*/  BSYNC.RECONVERGENT B3 ;  /* 0x0000000000037941 */ /* 0x000fea0003800200 */
.L_x_64:
[C---:B------:R-:W-:Y:S01]  /*3170*/  DADD R14, R10.reuse, 2 ;  /* 0x400000000a0e7429 */ /* 0x040fe20000000000 */
[----:B------:R-:W-:Y:S01]  /*3180*/  BSSY.RECONVERGENT B3, `(.L_x_65) ;  /* 0x000000f000037945 */ /* 0x000fe20003800200 */
[C---:B------:R-:W-:Y:S02]  /*3190*/  DSETP.NEU.AND P1, PT, R10.reuse, RZ, PT ;  /* 0x000000ff0a00722a */ /* 0x040fe40003f2d000 */
[----:B------:R-:W-:Y:S02]  /*31a0*/  DSETP.NEU.AND P0, PT, R10, 1, PT ;  /* 0x3ff000000a00742a */ /* 0x000fe40003f0d000 */
[----:B------:R-:W-:-:S04]  /*31b0*/  DADD R38, -RZ, |R12| ;  /* 0x00000000ff267229 */ /* 0x000fc8000000050c */
        /* <DEDUP_REMOVED lines=11> */
.L_x_66:
[----:B------:R-:W-:Y:S05]  /*3270*/  BSYNC.RECONVERGENT B3 ;  /* 0x0000000000037941 */ /* 0x000fea0003800200 */
.L_x_65:
[----:B------:R-:W-:Y:S01]  /*3280*/  FSEL R10, R14, RZ, P0 ;  /* 0x000000ff0e0a7208 */ /* 0x000fe20000000000 */
[----:B------:R-:W-:Y:S01]  /*3290*/  BSSY.RECONVERGENT B3, `(.L_x_67) ;  /* 0x0000006000037945 */ /* 0x000fe20003800200 */
[----:B------:R-:W-:Y:S01]  /*32a0*/  FSEL R11, R15, 1.875, P0 ;  /* 0x3ff000000f0b7808 */ /* 0x000fe20000000000 */
[----:B------:R-:W-:Y:S01]  /*32b0*/  IMAD.MOV.U32 R17, RZ, RZ, R39 ;  /* 0x000000ffff117224 */ /* 0x000fe200078e0027 */
[----:B------:R-:W-:-:S04]  /*32c0*/  MOV R58, 0x32f0 ;  /* 0x000032f0003a7802 */ /* 0x000fc80000000f00 */
[----:B------:R-:W-:-:S11]  /*32d0*/  DADD R8, R8, R10 ;  /* 0x0000000008087229 */ /* 0x000fd6000000000a */
[----:B------:R-:W-:Y:S05]  /*32e0*/  CALL.REL.NOINC `($_Z10gpuExecutePdPiS0_$__internal_accurate_pow) ;  /* 0x00000010000c7944 */ /* 0x000fea0003c00000 */
[----:B------:R-:W-:Y:S05]  /*32f0*/  BSYNC.RECONVERGENT B3 ;  /* 0x0000000000037941 */ /* 0x000fea0003800200 */
.L_x_67:
        /* <DEDUP_REMOVED lines=14> */
.L_x_69:
[----:B------:R-:W-:Y:S05]  /*33e0*/  BSYNC.RECONVERGENT B3 ;  /* 0x0000000000037941 */ /* 0x000fea0003800200 */
.L_x_68:
[----:B------:R-:W-:-:S06]  /*33f0*/  DSETP.NEU.AND P0, PT, R12, 1, PT ;  /* 0x3ff000000c00742a */ /* 0x000fcc0003f0d000 */
[----:B------:R-:W-:Y:S02]  /*3400*/  FSEL R10, R10, RZ, P0 ;  /* 0x000000ff0a0a7208 */ /* 0x000fe40000000000 */
[----:B------:R-:W-:-:S06]  /*3410*/  FSEL R11, R11, 1.875, P0 ;  /* 0x3ff000000b0b7808 */ /* 0x000fcc0000000000 */
[----:B------:R-:W-:-:S08]  /*3420*/  DADD R8, R8, R10 ;  /* 0x0000000008087229 */ /* 0x000fd0000000000a */
[----:B------:R-:W-:-:S14]  /*3430*/  DSETP.GEU.AND P0, PT, R8, 1, PT ;  /* 0x3ff000000800742a */ /* 0x000fdc0003f0e000 */
[----:B------:R-:W-:Y:S05]  /*3440*/  @!P0 BRA `(.L_x_70) ;  /* 0xffffffd400848947 */ /* 0x000fea000383ffff */
[----:B------:R-:W-:Y:S05]  /*3450*/  BSYNC.RECONVERGENT B1 ;  /* 0x0000000000017941 */ /* 0x000fea0003800200 */
.L_x_12:
[----:B------:R-:W0:Y:S01]  /*3460*/  LDCU UR4, c[0x0][0x370] ;  /* 0x00006e00ff0477ac */ /* 0x000e220008000800 */
[----:B------:R-:W-:Y:S01]  /*3470*/  DADD R22, R24, R22 ;  /* 0x0000000018167229 */ /* 0x000fe20000000016 */
[----:B------:R-:W1:Y:S01]  /*3480*/  LDCU UR5, c[0x3][0x40] ;  /* 0x00c00800ff0577ac */ /* 0x000e620008000800 */
[----:B0-----:R-:W-:-:S05]  /*3490*/  IMAD R16, R59, UR4, R16 ;  /* 0x000000043b107c24 */ /* 0x001fca000f8e0210 */
[----:B-1----:R-:W-:-:S13]  /*34a0*/  ISETP.GE.AND P0, PT, R16, UR5, PT ;  /* 0x0000000510007c0c */ /* 0x002fda000bf06270 */
[----:B------:R-:W-:Y:S05]  /*34b0*/  @!P0 BRA `(.L_x_71) ;  /* 0xffffffd400388947 */ /* 0x000fea000383ffff */
[----:B------:R-:W-:Y:S05]  /*34c0*/  BSYNC.RECONVERGENT B2 ;  /* 0x0000000000027941 */ /* 0x000fea0003800200 */
.L_x_11:
[----:B------:R0:W-:Y:S04]  /*34d0*/  STS [R19], R0 ;  /* 0x0000000013007388 */ /* 0x0001e80000000800 */
[----:B------:R0:W-:Y:S02]  /*34e0*/  STS.64 [R18], R22 ;  /* 0x0000001612007388 */ /* 0x0001e40000000a00 */
.L_x_1:
[----:B------:R-:W-:Y:S05]  /*34f0*/  BSYNC.RECONVERGENT B0 ;  /* 0x0000000000007941 */ /* 0x000fea0003800200 */
.L_x_0:
[----:B------:R-:W-:Y:S01]  /*3500*/  BAR.SYNC.DEFER_BLOCKING 0x0 ;  /* 0x0000000000007b1d */ /* 0x000fe20000010000 */
[----:B------:R-:W-:-:S13]  /*3510*/  ISETP.GE.U32.AND P0, PT, R59, 0x42, PT ;  /* 0x000000423b00780c */ /* 0x000fda0003f06070 */
[----:B------:R-:W-:Y:S05]  /*3520*/  @!P0 BRA `(.L_x_72) ;  /* 0x00000000004c8947 */ /* 0x000fea0003800000 */
.L_x_75:
[----:B------:R-:W-:Y:S01]  /*3530*/  SHF.R.U32.HI R7, RZ, 0x1, R59 ;  /* 0x00000001ff077819 */ /* 0x000fe2000001163b */
[----:B------:R-:W-:Y:S03]  /*3540*/  BSSY.RECONVERGENT B0, `(.L_x_73) ;  /* 0x000000d000007945 */ /* 0x000fe60003800200 */
[----:B------:R-:W-:-:S13]  /*3550*/  ISETP.GE.U32.AND P0, PT, R56, R7, PT ;  /* 0x000000073800720c */ /* 0x000fda0003f06070 */
[----:B-1----:R-:W-:Y:S05]  /*3560*/  @P0 BRA `(.L_x_74) ;  /* 0x0000000000280947 */ /* 0x002fea0003800000 */
[C---:B0-----:R-:W-:Y:S01]  /*3570*/  LEA R0, R7.reuse, R18, 0x3 ;  /* 0x0000001207007211 */ /* 0x041fe200078e18ff */
[----:B------:R-:W-:Y:S04]  /*3580*/  LDS.64 R4, [R18] ;  /* 0x0000000012047984 */ /* 0x000fe80000000a00 */
[----:B------:R-:W0:Y:S02]  /*3590*/  LDS.64 R2, [R0] ;  /* 0x0000000000027984 */ /* 0x000e240000000a00 */
[----:B0-----:R-:W-:Y:S01]  /*35a0*/  DADD R2, R2, R4 ;  /* 0x0000000002027229 */ /* 0x001fe20000000004 */
[----:B------:R-:W-:-:S06]  /*35b0*/  IMAD R4, R7, 0x4, R19 ;  /* 0x0000000407047824 */ /* 0x000fcc00078e0213 */
[----:B------:R-:W-:Y:S04]  /*35c0*/  STS.64 [R18], R2 ;  /* 0x0000000212007388 */ /* 0x000fe80000000a00 */
[----:B------:R-:W-:Y:S04]  /*35d0*/  LDS R4, [R4] ;  /* 0x0000000004047984 */ /* 0x000fe80000000800 */
[----:B------:R-:W0:Y:S02]  /*35e0*/  LDS R5, [R19] ;  /* 0x0000000013057984 */ /* 0x000e240000000800 */
[----:B0-----:R-:W-:-:S05]  /*35f0*/  IMAD.IADD R6, R4, 0x1, R5 ;  /* 0x0000000104067824 */ /* 0x001fca00078e0205 */
[----:B------:R1:W-:Y:S02]  /*3600*/  STS [R19], R6 ;  /* 0x0000000613007388 */ /* 0x0003e40000000800 */
.L_x_74:
[----:B------:R-:W-:Y:S05]  /*3610*/  BSYNC.RECONVERGENT B0 ;  /* 0x0000000000007941 */ /* 0x000fea0003800200 */
.L_x_73:
[----:B------:R-:W-:Y:S01]  /*3620*/  BAR.SYNC.DEFER_BLOCKING 0x0 ;  /* 0x0000000000007b1d */ /* 0x000fe20000010000 */
[----:B------:R-:W-:Y:S01]  /*3630*/  ISETP.GT.U32.AND P0, PT, R59, 0x83, PT ;  /* 0x000000833b00780c */ /* 0x000fe20003f04070 */
[----:B------:R-:W-:-:S12]  /*3640*/  IMAD.MOV.U32 R59, RZ, RZ, R7 ;  /* 0x000000ffff3b7224 */ /* 0x000fd800078e0007 */
[----:B------:R-:W-:Y:S05]  /*3650*/  @P0 BRA `(.L_x_75) ;  /* 0xfffffffc00b40947 */ /* 0x000fea000383ffff */
.L_x_72:
[C---:B------:R-:W-:Y:S01]  /*3660*/  ISETP.GT.U32.AND P0, PT, R56.reuse, 0x1f, PT ;  /* 0x0000001f3800780c */ /* 0x040fe20003f04070 */
[----:B------:R-:W-:Y:S01]  /*3670*/  BSSY.RECONVERGENT B0, `(.L_x_76) ;  /* 0x0000033000007945 */ /* 0x000fe20003800200 */
[----:B------:R-:W-:-:S11]  /*3680*/  ISETP.NE.AND P1, PT, R56, RZ, PT ;  /* 0x000000ff3800720c */ /* 0x000fd60003f25270 */
[----:B------:R-:W-:Y:S05]  /*3690*/  @P0 BRA `(.L_x_77) ;  /* 0x0000000000c00947 */ /* 0x000fea0003800000 */
[----:B------:R-:W-:Y:S04]  /*36a0*/  LDS.64 R2, [R18+0x100] ;  /* 0x0001000012027984 */ /* 0x000fe80000000a00 */
[----:B------:R-:W2:Y:S02]  /*36b0*/  LDS.64 R4, [R18] ;  /* 0x0000000012047984 */ /* 0x000ea40000000a00 */
[----:B--2---:R-:W-:-:S07]  /*36c0*/  DADD R2, R2, R4 ;  /* 0x0000000002027229 */ /* 0x004fce0000000004 */
[----:B------:R-:W-:Y:S04]  /*36d0*/  STS.64 [R18], R2 ;  /* 0x0000000212007388 */ /* 0x000fe80000000a00 */
[----:B------:R-:W-:Y:S04]  /*36e0*/  LDS.64 R4, [R18+0x80] ;  /* 0x0000800012047984 */ /* 0x000fe80000000a00 */
[----:B-1----:R-:W1:Y:S02]  /*36f0*/  LDS.64 R6, [R18] ;  /* 0x0000000012067984 */ /* 0x002e640000000a00 */
[----:B-1----:R-:W-:-:S07]  /*3700*/  DADD R4, R4, R6 ;  /* 0x0000000004047229 */ /* 0x002fce0000000006 */
[----:B------:R-:W-:Y:S04]  /*3710*/  STS.64 [R18], R4 ;  /* 0x0000000412007388 */ /* 0x000fe80000000a00 */
[----:B------:R-:W-:Y:S04]  /*3720*/  LDS.64 R6, [R18+0x40] ;  /* 0x0000400012067984 */ /* 0x000fe80000000a00 */
[----:B------:R-:W1:Y:S02]  /*3730*/  LDS.64 R8, [R18] ;  /* 0x0000000012087984 */ /* 0x000e640000000a00 */
        /* <DEDUP_REMOVED lines=14> */
[----:B0-----:R-:W-:Y:S04]  /*3820*/  LDS R0, [R19+0x80] ;  /* 0x0000800013007984 */ /* 0x001fe80000000800 */
[----:B------:R-:W0:Y:S02]  /*3830*/  LDS R7, [R19] ;  /* 0x0000000013077984 */ /* 0x000e240000000800 */
[----:B0-----:R-:W-:-:S05]  /*3840*/  IMAD.IADD R0, R0, 0x1, R7 ;  /* 0x0000000100007824 */ /* 0x001fca00078e0207 */
[----:B------:R-:W-:Y:S04]  /*3850*/  STS [R19], R0 ;  /* 0x0000000013007388 */ /* 0x000fe80000000800 */
[----:B------:R-:W-:Y:S04]  /*3860*/  LDS R6, [R19+0x40] ;  /* 0x0000400013067984 */ /* 0x000fe80000000800 */
[----:B------:R-:W0:Y:S02]  /*3870*/  LDS R7, [R19] ;  /* 0x0000000013077984 */ /* 0x000e240000000800 */
[----:B0-----:R-:W-:-:S05]  /*3880*/  IMAD.IADD R6, R6, 0x1, R7 ;  /* 0x0000000106067824 */ /* 0x001fca00078e0207 */
[----:B------:R-:W-:Y:S04]  /*3890*/  STS [R19], R6 ;  /* 0x0000000613007388 */ /* 0x000fe80000000800 */
[----:B------:R-:W-:Y:S04]  /*38a0*/  LDS R2, [R19+0x20] ;  /* 0x0000200013027984 */ /* 0x000fe80000000800 */
[----:B------:R-:W0:Y:S02]  /*38b0*/  LDS R3, [R19] ;  /* 0x0000000013037984 */ /* 0x000e240000000800 */
[----:B0-----:R-:W-:-:S05]  /*38c0*/  IADD3 R2, PT, PT, R2, R3, RZ ;  /* 0x0000000302027210 */ /* 0x001fca0007ffe0ff */
[----:B------:R-:W-:Y:S04]  /*38d0*/  STS [R19], R2 ;  /* 0x0000000213007388 */ /* 0x000fe80000000800 */
[----:B------:R-:W-:Y:S04]  /*38e0*/  LDS R3, [R19+0x10] ;  /* 0x0000100013037984 */ /* 0x000fe80000000800 */
        /* <DEDUP_REMOVED lines=10> */
[----:B------:R2:W-:Y:S02]  /*3990*/  STS [R19], R6 ;  /* 0x0000000613007388 */ /* 0x0005e40000000800 */
.L_x_77:
[----:B------:R-:W-:Y:S05]  /*39a0*/  BSYNC.RECONVERGENT B0 ;  /* 0x0000000000007941 */ /* 0x000fea0003800200 */
.L_x_76:
[----:B------:R-:W-:Y:S06]  /*39b0*/  BAR.SYNC.DEFER_BLOCKING 0x0 ;  /* 0x0000000000007b1d */ /* 0x000fec0000010000 */
[----:B------:R-:W-:Y:S04]  /*39c0*/  BSSY.RECONVERGENT B0, `(.L_x_78) ;  /* 0x000000e000007945 */ /* 0x000fe80003800200 */
[----:B------:R-:W-:Y:S05]  /*39d0*/  @P1 BRA `(.L_x_79) ;  /* 0x0000000000301947 */ /* 0x000fea0003800000 */
[----:B------:R-:W3:Y:S01]  /*39e0*/  S2UR UR5, SR_CgaCtaId ;  /* 0x00000000000579c3 */ /* 0x000ee20000008800 */
[----:B------:R-:W-:Y:S01]  /*39f0*/  UMOV UR4, 0x400 ;  /* 0x0000040000047882 */ /* 0x000fe20000000000 */
[----:B------:R-:W4:Y:S06]  /*3a00*/  S2R R11, SR_CTAID.X ;  /* 0x00000000000b7919 */ /* 0x000f2c0000002500 */
[----:B------:R-:W4:Y:S08]  /*3a10*/  LDC.64 R4, c[0x0][0x380] ;  /* 0x0000e000ff047b82 */ /* 0x000f300000000a00 */
[----:B-12---:R-:W1:Y:S01]  /*3a20*/  LDC.64 R6, c[0x0][0x388] ;  /* 0x0000e200ff067b82 */ /* 0x006e620000000a00 */
[----:B---3--:R-:W-:-:S09]  /*3a30*/  ULEA UR4, UR5, UR4, 0x18 ;  /* 0x0000000405047291 */ /* 0x008fd2000f8ec0ff */
[----:B------:R-:W2:Y:S01]  /*3a40*/  LDS.64 R2, [UR4] ;  /* 0x00000004ff027984 */ /* 0x000ea20008000a00 */
[----:B----4-:R-:W-:-:S03]  /*3a50*/  IMAD.WIDE.U32 R4, R11, 0x8, R4 ;  /* 0x000000080b047825 */ /* 0x010fc600078e0004 */
[----:B------:R-:W3:Y:S01]  /*3a60*/  LDS R9, [UR4+0x2000] ;  /* 0x00200004ff097984 */ /* 0x000ee20008000800 */
[----:B-1----:R-:W-:-:S03]  /*3a70*/  IMAD.WIDE.U32 R6, R11, 0x4, R6 ;  /* 0x000000040b067825 */ /* 0x002fc600078e0006 */
[----:B--2---:R4:W-:Y:S04]  /*3a80*/  STG.E.64 desc[UR8][R4.64], R2 ;  /* 0x0000000204007986 */ /* 0x0049e8000c101b08 */
[----:B---3--:R4:W-:Y:S02]  /*3a90*/  STG.E desc[UR8][R6.64], R9 ;  /* 0x0000000906007986 */ /* 0x0089e4000c101908 */
.L_x_79:
[----:B------:R-:W-:Y:S05]  /*3aa0*/  BSYNC.RECONVERGENT B0 ;  /* 0x0000000000007941 */ /* 0x000fea0003800200 */
.L_x_78:
[----:B-----5:R-:W-:Y:S01]  /*3ab0*/  STG.E desc[UR8][R20.64], R57 ;  /* 0x0000003914007986 */ /* 0x020fe2000c101908 */
[----:B------:R-:W-:Y:S05]  /*3ac0*/  EXIT ;  /* 0x000000000000794d */ /* 0x000fea0003800000 */
        .weak           $__internal_0_$__cuda_sm20_dblrcp_rn_slowpath_v3
        .type           $__internal_0_$__cuda_sm20_dblrcp_rn_slowpath_v3,@function
        .size           $__internal_0_$__cuda_sm20_dblrcp_rn_slowpath_v3,($__internal_1_$__cuda_sm20_div_rn_f64_full - $__internal_0_$__cuda_sm20_dblrcp_rn_slowpath_v3)
$__internal_0_$__cuda_sm20_dblrcp_rn_slowpath_v3:
[----:B------:R-:W-:-:S14]  /*3ad0*/  DSETP.GTU.AND P0, PT, |R12|, +INF , PT ;  /* 0x7ff000000c00742a */ /* 0x000fdc0003f0c200 */
[----:B------:R-:W-:Y:S05]  /*3ae0*/  @P0 BRA `(.L_x_80) ;  /* 0x0000000000800947 */ /* 0x000fea0003800000 */
[----:B------:R-:W-:-:S05]  /*3af0*/  LOP3.LUT R8, R13, 0x7fffffff, RZ, 0xc0, !PT ;  /* 0x7fffffff0d087812 */ /* 0x000fca00078ec0ff */
[----:B------:R-:W-:-:S05]  /*3b00*/  VIADD R6, R8, 0xffffffff ;  /* 0xffffffff08067836 */ /* 0x000fca0000000000 */
[----:B------:R-:W-:-:S13]  /*3b10*/  ISETP.GE.U32.AND P0, PT, R6, 0x7fefffff, PT ;  /* 0x7fefffff0600780c */ /* 0x000fda0003f06070 */
[----:B------:R-:W-:Y:S01]  /*3b20*/  @P0 LOP3.LUT R7, R13, 0x7ff00000, RZ, 0x3c, !PT ;  /* 0x7ff000000d070812 */ /* 0x000fe200078e3cff */
[----:B------:R-:W-:Y:S01]  /*3b30*/  @P0 IMAD.MOV.U32 R6, RZ, RZ, RZ ;  /* 0x000000ffff060224 */ /* 0x000fe200078e00ff */
[----:B------:R-:W-:Y:S06]  /*3b40*/  @P0 BRA `(.L_x_81) ;  /* 0x0000000000700947 */ /* 0x000fec0003800000 */
[----:B------:R-:W-:-:S13]  /*3b50*/  ISETP.GE.U32.AND P0, PT, R8, 0x1000001, PT ;  /* 0x010000010800780c */ /* 0x000fda0003f06070 */
[----:B------:R-:W-:Y:S05]  /*3b60*/  @!P0 BRA `(.L_x_82) ;  /* 0x0000000000388947 */ /* 0x000fea0003800000 */
[----:B------:R-:W-:Y:S01]  /*3b70*/  IADD3 R7, PT, PT, R13, -0x3fe00000, RZ ;  /* 0xc02000000d077810 */ /* 0x000fe20007ffe0ff */
[----:B------:R-:W-:Y:S02]  /*3b80*/  IMAD.MOV.U32 R6, RZ, RZ, R12 ;  /* 0x000000ffff067224 */ /* 0x000fe400078e000c */
[----:B------:R-:W-:Y:S01]  /*3b90*/  IMAD.MOV.U32 R8, RZ, RZ, R11 ;  /* 0x000000ffff087224 */ /* 0x000fe200078e000b */
[----:B------:R-:W0:Y:S05]  /*3ba0*/  MUFU.RCP64H R9, R7 ;  /* 0x0000000700097308 */ /* 0x000e2a0000001800 */
[----:B0-----:R-:W-:-:S08]  /*3bb0*/  DFMA R10, -R6, R8, 1 ;  /* 0x3ff00000060a742b */ /* 0x001fd00000000108 */
[----:B------:R-:W-:-:S08]  /*3bc0*/  DFMA R10, R10, R10, R10 ;  /* 0x0000000a0a0a722b */ /* 0x000fd0000000000a */
[----:B------:R-:W-:-:S08]  /*3bd0*/  DFMA R10, R8, R10, R8 ;  /* 0x0000000a080a722b */ /* 0x000fd00000000008 */
[----:B------:R-:W-:-:S08]  /*3be0*/  DFMA R8, -R6, R10, 1 ;  /* 0x3ff000000608742b */ /* 0x000fd0000000010a */
[----:B------:R-:W-:-:S08]  /*3bf0*/  DFMA R8, R10, R8, R10 ;  /* 0x000000080a08722b */ /* 0x000fd0000000000a */
[----:B------:R-:W-:-:S08]  /*3c00*/  DMUL R8, R8, 2.2250738585072013831e-308 ;  /* 0x0010000008087828 */ /* 0x000fd00000000000 */
[----:B------:R-:W-:-:S08]  /*3c10*/  DFMA R10, -R12, R8, 1 ;  /* 0x3ff000000c0a742b */ /* 0x000fd00000000108 */
[----:B------:R-:W-:-:S08]  /*3c20*/  DFMA R10, R10, R10, R10 ;  /* 0x0000000a0a0a722b */ /* 0x000fd0000000000a */
[----:B------:R-:W-:Y:S01]  /*3c30*/  DFMA R6, R8, R10, R8 ;  /* 0x0000000a0806722b */ /* 0x000fe20000000008 */
[----:B------:R-:W-:Y:S10]  /*3c40*/  BRA `(.L_x_81) ;  /* 0x0000000000307947 */ /* 0x000ff40003800000 */
.L_x_82:
[----:B------:R-:W-:Y:S01]  /*3c50*/  DMUL R8, R12, 8.11296384146066816958e+31 ;  /* 0x469000000c087828 */ /* 0x000fe20000000000 */
[----:B------:R-:W-:-:S05]  /*3c60*/  IMAD.MOV.U32 R6, RZ, RZ, R11 ;  /* 0x000000ffff067224 */ /* 0x000fca00078e000b */
[----:B------:R-:W0:Y:S02]  /*3c70*/  MUFU.RCP64H R7, R9 ;  /* 0x0000000900077308 */ /* 0x000e240000001800 */
[----:B0-----:R-:W-:-:S08]  /*3c80*/  DFMA R10, -R8, R6, 1 ;  /* 0x3ff00000080a742b */ /* 0x001fd00000000106 */
[----:B------:R-:W-:-:S08]  /*3c90*/  DFMA R10, R10, R10, R10 ;  /* 0x0000000a0a0a722b */ /* 0x000fd0000000000a */
[----:B------:R-:W-:-:S08]  /*3ca0*/  DFMA R10, R6, R10, R6 ;  /* 0x0000000a060a722b */ /* 0x000fd00000000006 */
[----:B------:R-:W-:-:S08]  /*3cb0*/  DFMA R6, -R8, R10, 1 ;  /* 0x3ff000000806742b */ /* 0x000fd0000000010a */
[----:B------:R-:W-:-:S08]  /*3cc0*/  DFMA R6, R10, R6, R10 ;  /* 0x000000060a06722b */ /* 0x000fd0000000000a */
[----:B------:R-:W-:Y:S01]  /*3cd0*/  DMUL R6, R6, 8.11296384146066816958e+31 ;  /* 0x4690000006067828 */ /* 0x000fe20000000000 */
[----:B------:R-:W-:Y:S10]  /*3ce0*/  BRA `(.L_x_81) ;  /* 0x0000000000087947 */ /* 0x000ff40003800000 */
.L_x_80:
[----:B------:R-:W-:Y:S01]  /*3cf0*/  LOP3.LUT R7, R13, 0x80000, RZ, 0xfc, !PT ;  /* 0x000800000d077812 */ /* 0x000fe200078efcff */
[----:B------:R-:W-:-:S07]  /*3d00*/  IMAD.MOV.U32 R6, RZ, RZ, R12 ;  /* 0x000000ffff067224 */ /* 0x000fce00078e000c */
.L_x_81:
[----:B------:R-:W-:Y:S01]  /*3d10*/  IMAD.MOV.U32 R38, RZ, RZ, R6 ;  /* 0x000000ffff267224 */ /* 0x000fe200078e0006 */
[----:B------:R-:W-:Y:S01]  /*3d20*/  MOV R39, R7 ;  /* 0x0000000700277202 */ /* 0x000fe20000000f00 */
[----:B------:R-:W-:Y:S02]  /*3d30*/  IMAD.MOV.U32 R6, RZ, RZ, R0 ;  /* 0x000000ffff067224 */ /* 0x000fe400078e0000 */
[----:B------:R-:W-:-:S04]  /*3d40*/  IMAD.MOV.U32 R7, RZ, RZ, 0x0 ;  /* 0x00000000ff077424 */ /* 0x000fc800078e00ff */
[----:B------:R-:W-:Y:S05]  /*3d50*/  RET.REL.NODEC R6 `(_Z10gpuExecutePdPiS0_) ;  /* 0xffffffc006a87950 */ /* 0x000fea0003c3ffff */
        .weak           $__internal_1_$__cuda_sm20_div_rn_f64_full
        .type           $__internal_1_$__cuda_sm20_div_rn_f64_full,@function
        .size           $__internal_1_$__cuda_sm20_div_rn_f64_full,($_Z10gpuExecutePdPiS0_$__internal_accurate_pow - $__internal_1_$__cuda_sm20_div_rn_f64_full)
$__internal_1_$__cuda_sm20_div_rn_f64_full:
[C---:B------:R-:W-:Y:S01]  /*3d60*/  FSETP.GEU.AND P0, PT, |R37|.reuse, 1.469367938527859385e-39, PT ;  /* 0x001000002500780b */ /* 0x040fe20003f0e200 */
[----:B------:R-:W-:Y:S01]  /*3d70*/  IMAD.MOV.U32 R40, RZ, RZ, 0x1 ;  /* 0x00000001ff287424 */ /* 0x000fe200078e00ff */
[----:B------:R-:W-:Y:S01]  /*3d80*/  LOP3.LUT R52, R37, 0x800fffff, RZ, 0xc0, !PT ;  /* 0x800fffff25347812 */ /* 0x000fe200078ec0ff */
[----:B------:R-:W-:Y:S01]  /*3d90*/  IMAD.MOV.U32 R45, RZ, RZ, 0x1ca00000 ;  /* 0x1ca00000ff2d7424 */ /* 0x000fe200078e00ff */
[C---:B------:R-:W-:Y:S01]  /*3da0*/  FSETP.GEU.AND P2, PT, |R39|.reuse, 1.469367938527859385e-39, PT ;  /* 0x001000002700780b */ /* 0x040fe20003f4e200 */
[----:B------:R-:W-:Y:S01]  /*3db0*/  BSSY.RECONVERGENT B3, `(.L_x_83) ;  /* 0x0000052000037945 */ /* 0x000fe20003800200 */
[----:B------:R-:W-:Y:S01]  /*3dc0*/  LOP3.LUT R53, R52, 0x3ff00000, RZ, 0xfc, !PT ;  /* 0x3ff0000034357812 */ /* 0x000fe200078efcff */
[----:B------:R-:W-:Y:S01]  /*3dd0*/  IMAD.MOV.U32 R52, RZ, RZ, R36 ;  /* 0x000000ffff347224 */ /* 0x000fe200078e0024 */
[----:B------:R-:W-:Y:S02]  /*3de0*/  LOP3.LUT R17, R39, 0x7ff00000, RZ, 0xc0, !PT ;  /* 0x7ff0000027117812 */ /* 0x000fe400078ec0ff */
[----:B------:R-:W-:-:S02]  /*3df0*/  LOP3.LUT R47, R37, 0x7ff00000, RZ, 0xc0, !PT ;  /* 0x7ff00000252f7812 */ /* 0x000fc400078ec0ff */
[----:B------:R-:W-:Y:S01]  /*3e00*/  MOV R50, R38 ;  /* 0x0000002600327202 */ /* 0x000fe20000000f00 */
[----:B------:R-:W-:Y:S01]  /*3e10*/  @!P0 DMUL R52, R36, 8.98846567431157953865e+307 ;  /* 0x7fe0000024348828 */ /* 0x000fe20000000000 */
[----:B------:R-:W-:Y:S01]  /*3e20*/  ISETP.GE.U32.AND P1, PT, R17, R47, PT ;  /* 0x0000002f1100720c */ /* 0x000fe20003f26070 */
[----:B------:R-:W-:Y:S02]  /*3e30*/  IMAD.MOV.U32 R46, RZ, RZ, R17 ;  /* 0x000000ffff2e7224 */ /* 0x000fe400078e0011 */
[----:B------:R-:W-:Y:S02]  /*3e40*/  @!P2 LOP3.LUT R42, R37, 0x7ff00000, RZ, 0xc0, !PT ;  /* 0x7ff00000252aa812 */ /* 0x000fe400078ec0ff */
[----:B------:R-:W0:Y:S01]  /*3e50*/  MUFU.RCP64H R41, R53 ;  /* 0x0000003500297308 */ /* 0x000e220000001800 */
[----:B------:R-:W-:Y:S02]  /*3e60*/  SEL R51, R45, 0x63400000, !P1 ;  /* 0x634000002d337807 */ /* 0x000fe40004800000 */
[----:B------:R-:W-:-:S02]  /*3e70*/  @!P2 ISETP.GE.U32.AND P3, PT, R17, R42, PT ;  /* 0x0000002a1100a20c */ /* 0x000fc40003f66070 */
[----:B------:R-:W-:Y:S02]  /*3e80*/  LOP3.LUT R51, R51, 0x800fffff, R39, 0xf8, !PT ;  /* 0x800fffff33337812 */ /* 0x000fe400078ef827 */
[----:B------:R-:W-:Y:S01]  /*3e90*/  @!P0 LOP3.LUT R47, R53, 0x7ff00000, RZ, 0xc0, !PT ;  /* 0x7ff00000352f8812 */ /* 0x000fe200078ec0ff */
[----:B0-----:R-:W-:-:S08]  /*3ea0*/  DFMA R48, R40, -R52, 1 ;  /* 0x3ff000002830742b */ /* 0x001fd00000000834 */
[----:B------:R-:W-:-:S08]  /*3eb0*/  DFMA R48, R48, R48, R48 ;  /* 0x000000303030722b */ /* 0x000fd00000000030 */
[----:B------:R-:W-:Y:S01]  /*3ec0*/  DFMA R48, R40, R48, R40 ;  /* 0x000000302830722b */ /* 0x000fe20000000028 */
[----:B------:R-:W-:-:S04]  /*3ed0*/  @!P2 SEL R41, R45, 0x63400000, !P3 ;  /* 0x634000002d29a807 */ /* 0x000fc80005800000 */
[----:B------:R-:W-:-:S03]  /*3ee0*/  @!P2 LOP3.LUT R40, R41, 0x80000000, R39, 0xf8, !PT ;  /* 0x800000002928a812 */ /* 0x000fc600078ef827 */
[----:B------:R-:W-:Y:S01]  /*3ef0*/  DFMA R42, R48, -R52, 1 ;  /* 0x3ff00000302a742b */ /* 0x000fe20000000834 */
[----:B------:R-:W-:Y:S01]  /*3f00*/  @!P2 LOP3.LUT R41, R40, 0x100000, RZ, 0xfc, !PT ;  /* 0x001000002829a812 */ /* 0x000fe200078efcff */
[----:B------:R-:W-:-:S06]  /*3f10*/  @!P2 IMAD.MOV.U32 R40, RZ, RZ, RZ ;  /* 0x000000ffff28a224 */ /* 0x000fcc00078e00ff */
[----:B------:R-:W-:Y:S02]  /*3f20*/  DFMA R42, R48, R42, R48 ;  /* 0x0000002a302a722b */ /* 0x000fe40000000030 */
[----:B------:R-:W-:-:S08]  /*3f30*/  @!P2 DFMA R50, R50, 2, -R40 ;  /* 0x400000003232a82b */ /* 0x000fd00000000828 */
[----:B------:R-:W-:Y:S02]  /*3f40*/  DMUL R40, R42, R50 ;  /* 0x000000322a287228 */ /* 0x000fe40000000000 */
[----:B------:R-:W-:-:S05]  /*3f50*/  @!P2 LOP3.LUT R46, R51, 0x7ff00000, RZ, 0xc0, !PT ;  /* 0x7ff00000332ea812 */ /* 0x000fca00078ec0ff */
[----:B------:R-:W-:Y:S01]  /*3f60*/  VIADD R48, R46, 0xffffffff ;  /* 0xffffffff2e307836 */ /* 0x000fe20000000000 */
[----:B------:R-:W-:-:S04]  /*3f70*/  DFMA R54, R40, -R52, R50 ;  /* 0x800000342836722b */ /* 0x000fc80000000032 */
[----:B------:R-:W-:Y:S01]  /*3f80*/  ISETP.GT.U32.AND P0, PT, R48, 0x7feffffe, PT ;  /* 0x7feffffe3000780c */ /* 0x000fe20003f04070 */
[----:B------:R-:W-:-:S03]  /*3f90*/  VIADD R48, R47, 0xffffffff ;  /* 0xffffffff2f307836 */ /* 0x000fc60000000000 */
[----:B------:R-:W-:Y:S02]  /*3fa0*/  DFMA R54, R42, R54, R40 ;  /* 0x000000362a36722b */ /* 0x000fe40000000028 */
[----:B------:R-:W-:-:S13]  /*3fb0*/  ISETP.GT.U32.OR P0, PT, R48, 0x7feffffe, P0 ;  /* 0x7feffffe3000780c */ /* 0x000fda0000704470 */
[----:B------:R-:W-:Y:S05]  /*3fc0*/  @P0 BRA `(.L_x_84) ;  /* 0x00000000006c0947 */ /* 0x000fea0003800000 */
[----:B------:R-:W-:-:S04]  /*3fd0*/  LOP3.LUT R40, R37, 0x7ff00000, RZ, 0xc0, !PT ;  /* 0x7ff0000025287812 */ /* 0x000fc800078ec0ff */
[CC--:B------:R-:W-:Y:S02]  /*3fe0*/  VIADDMNMX R38, R17.reuse, -R40.reuse, 0xb9600000, !PT ;  /* 0xb960000011267446 */ /* 0x0c0fe40007800928 */
[----:B------:R-:W-:Y:S02]  /*3ff0*/  ISETP.GE.U32.AND P0, PT, R17, R40, PT ;  /* 0x000000281100720c */ /* 0x000fe40003f06070 */
[----:B------:R-:W-:Y:S02]  /*4000*/  VIMNMX R17, PT, PT, R38, 0x46a00000, PT ;  /* 0x46a0000026117848 */ /* 0x000fe40003fe0100 */
[----:B------:R-:W-:-:S05]  /*4010*/  SEL R38, R45, 0x63400000, !P0 ;  /* 0x634000002d267807 */ /* 0x000fca0004000000 */
[----:B------:R-:W-:Y:S02]  /*4020*/  IMAD.IADD R17, R17, 0x1, -R38 ;  /* 0x0000000111117824 */ /* 0x000fe400078e0a26 */
[----:B------:R-:W-:-:S03]  /*4030*/  IMAD.MOV.U32 R38, RZ, RZ, RZ ;  /* 0x000000ffff267224 */ /* 0x000fc600078e00ff */
[----:B------:R-:W-:-:S06]  /*4040*/  IADD3 R39, PT, PT, R17, 0x7fe00000, RZ ;  /* 0x7fe0000011277810 */ /* 0x000fcc0007ffe0ff */
[----:B------:R-:W-:-:S10]  /*4050*/  DMUL R40, R54, R38 ;  /* 0x0000002636287228 */ /* 0x000fd40000000000 */
[----:B------:R-:W-:-:S13]  /*4060*/  FSETP.GTU.AND P0, PT, |R41|, 1.469367938527859385e-39, PT ;  /* 0x001000002900780b */ /* 0x000fda0003f0c200 */
[----:B------:R-:W-:Y:S05]  /*4070*/  @P0 BRA `(.L_x_85) ;  /* 0x0000000000940947 */ /* 0x000fea0003800000 */
[----:B------:R-:W-:Y:S01]  /*4080*/  DFMA R50, R54, -R52, R50 ;  /* 0x800000343632722b */ /* 0x000fe20000000032 */
[----:B------:R-:W-:-:S09]  /*4090*/  IMAD.MOV.U32 R42, RZ, RZ, RZ ;  /* 0x000000ffff2a7224 */ /* 0x000fd200078e00ff */
[C---:B------:R-:W-:Y:S02]  /*40a0*/  FSETP.NEU.AND P0, PT, R51.reuse, RZ, PT ;  /* 0x000000ff3300720b */ /* 0x040fe40003f0d000 */
[----:B------:R-:W-:-:S04]  /*40b0*/  LOP3.LUT R38, R51, 0x80000000, R37, 0x48, !PT ;  /* 0x8000000033267812 */ /* 0x000fc800078e4825 */
[----:B------:R-:W-:-:S07]  /*40c0*/  LOP3.LUT R43, R38, R39, RZ, 0xfc, !PT ;  /* 0x00000027262b7212 */ /* 0x000fce00078efcff */
[----:B------:R-:W-:Y:S05]  /*40d0*/  @!P0 BRA `(.L_x_85) ;  /* 0x00000000007c8947 */ /* 0x000fea0003800000 */
[----:B------:R-:W-:Y:S01]  /*40e0*/  IMAD.MOV R37, RZ, RZ, -R17 ;  /* 0x000000ffff257224 */ /* 0x000fe200078e0a11 */
[----:B------:R-:W-:Y:S01]  /*40f0*/  DMUL.RP R42, R54, R42 ;  /* 0x0000002a362a7228 */ /* 0x000fe20000008000 */
[----:B------:R-:W-:Y:S01]  /*4100*/  IMAD.MOV.U32 R36, RZ, RZ, RZ ;  /* 0x000000ffff247224 */ /* 0x000fe200078e00ff */
[----:B------:R-:W-:-:S05]  /*4110*/  IADD3 R17, PT, PT, -R17, -0x43300000, RZ ;  /* 0xbcd0000011117810 */ /* 0x000fca0007ffe1ff */
[----:B------:R-:W-:-:S10]  /*4120*/  DFMA R36, R40, -R36, R54 ;  /* 0x800000242824722b */ /* 0x000fd40000000036 */
[----:B------:R-:W-:Y:S02]  /*4130*/  FSETP.NEU.AND P0, PT, |R37|, R17, PT ;  /* 0x000000112500720b */ /* 0x000fe40003f0d200 */
[----:B------:R-:W-:Y:S02]  /*4140*/  LOP3.LUT R17, R43, R38, RZ, 0x3c, !PT ;  /* 0x000000262b117212 */ /* 0x000fe400078e3cff */
[----:B------:R-:W-:Y:S02]  /*4150*/  FSEL R40, R42, R40, !P0 ;  /* 0x000000282a287208 */ /* 0x000fe40004000000 */
[----:B------:R-:W-:Y:S01]  /*4160*/  FSEL R41, R17, R41, !P0 ;  /* 0x0000002911297208 */ /* 0x000fe20004000000 */
[----:B------:R-:W-:Y:S06]  /*4170*/  BRA `(.L_x_85) ;  /* 0x0000000000547947 */ /* 0x000fec0003800000 */
.L_x_84:
[----:B------:R-:W-:-:S14]  /*4180*/  DSETP.NAN.AND P0, PT, R38, R38, PT ;  /* 0x000000262600722a */ /* 0x000fdc0003f08000 */
[----:B------:R-:W-:Y:S05]  /*4190*/  @P0 BRA `(.L_x_86) ;  /* 0x0000000000440947 */ /* 0x000fea0003800000 */
[----:B------:R-:W-:-:S14]  /*41a0*/  DSETP.NAN.AND P0, PT, R36, R36, PT ;  /* 0x000000242400722a */ /* 0x000fdc0003f08000 */
[----:B------:R-:W-:Y:S05]  /*41b0*/  @P0 BRA `(.L_x_87) ;  /* 0x0000000000300947 */ /* 0x000fea0003800000 */
[----:B------:R-:W-:Y:S01]  /*41c0*/  ISETP.NE.AND P0, PT, R46, R47, PT ;  /* 0x0000002f2e00720c */ /* 0x000fe20003f05270 */
[----:B------:R-:W-:Y:S01]  /*41d0*/  IMAD.MOV.U32 R40, RZ, RZ, 0x0 ;  /* 0x00000000ff287424 */ /* 0x000fe200078e00ff */
[----:B------:R-:W-:-:S11]  /*41e0*/  MOV R41, 0xfff80000 ;  /* 0xfff8000000297802 */ /* 0x000fd60000000f00 */
[----:B------:R-:W-:Y:S05]  /*41f0*/  @!P0 BRA `(.L_x_85) ;  /* 0x0000000000348947 */ /* 0x000fea0003800000 */
[----:B------:R-:W-:Y:S02]  /*4200*/  ISETP.NE.AND P0, PT, R46, 0x7ff00000, PT ;  /* 0x7ff000002e00780c */ /* 0x000fe40003f05270 */
[----:B------:R-:W-:Y:S02]  /*4210*/  LOP3.LUT R41, R39, 0x80000000, R37, 0x48, !PT ;  /* 0x8000000027297812 */ /* 0x000fe400078e4825 */
[----:B------:R-:W-:-:S13]  /*4220*/  ISETP.EQ.OR P0, PT, R47, RZ, !P0 ;  /* 0x000000ff2f00720c */ /* 0x000fda0004702670 */
[----:B------:R-:W-:Y:S01]  /*4230*/  @P0 LOP3.LUT R17, R41, 0x7ff00000, RZ, 0xfc, !PT ;  /* 0x7ff0000029110812 */ /* 0x000fe200078efcff */
[----:B------:R-:W-:Y:S02]  /*4240*/  @!P0 IMAD.MOV.U32 R40, RZ, RZ, RZ ;  /* 0x000000ffff288224 */ /* 0x000fe400078e00ff */
[----:B------:R-:W-:Y:S02]  /*4250*/  @P0 IMAD.MOV.U32 R40, RZ, RZ, RZ ;  /* 0x000000ffff280224 */ /* 0x000fe400078e00ff */
[----:B------:R-:W-:Y:S01]  /*4260*/  @P0 IMAD.MOV.U32 R41, RZ, RZ, R17 ;  /* 0x000000ffff290224 */ /* 0x000fe200078e0011 */
[----:B------:R-:W-:Y:S06]  /*4270*/  BRA `(.L_x_85) ;  /* 0x0000000000147947 */ /* 0x000fec0003800000 */
.L_x_87:
[----:B------:R-:W-:Y:S01]  /*4280*/  LOP3.LUT R41, R37, 0x80000, RZ, 0xfc, !PT ;  /* 0x0008000025297812 */ /* 0x000fe200078efcff */
[----:B------:R-:W-:Y:S01]  /*4290*/  IMAD.MOV.U32 R40, RZ, RZ, R36 ;  /* 0x000000ffff287224 */ /* 0x000fe200078e0024 */
[----:B------:R-:W-:Y:S06]  /*42a0*/  BRA `(.L_x_85) ;  /* 0x0000000000087947 */ /* 0x000fec0003800000 */
.L_x_86:
[----:B------:R-:W-:Y:S01]  /*42b0*/  LOP3.LUT R41, R39, 0x80000, RZ, 0xfc, !PT ;  /* 0x0008000027297812 */ /* 0x000fe200078efcff */
[----:B------:R-:W-:-:S07]  /*42c0*/  IMAD.MOV.U32 R40, RZ, RZ, R38 ;  /* 0x000000ffff287224 */ /* 0x000fce00078e0026 */
.L_x_85:
[----:B------:R-:W-:Y:S05]  /*42d0*/  BSYNC.RECONVERGENT B3 ;  /* 0x0000000000037941 */ /* 0x000fea0003800200 */
.L_x_83:
[----:B------:R-:W-:Y:S01]  /*42e0*/  IMAD.MOV.U32 R45, RZ, RZ, 0x0 ;  /* 0x00000000ff2d7424 */ /* 0x000fe200078e00ff */
[----:B------:R-:W-:Y:S01]  /*42f0*/  MOV R38, R40 ;  /* 0x0000002800267202 */ /* 0x000fe20000000f00 */
[----:B------:R-:W-:Y:S02]  /*4300*/  IMAD.MOV.U32 R39, RZ, RZ, R41 ;  /* 0x000000ffff277224 */ /* 0x000fe400078e0029 */
[----:B------:R-:W-:Y:S05]  /*4310*/  RET.REL.NODEC R44 `(_Z10gpuExecutePdPiS0_) ;  /* 0xffffffbc2c387950 */ /* 0x000fea0003c3ffff */
        .type           $_Z10gpuExecutePdPiS0_$__internal_accurate_pow,@function
        .size           $_Z10gpuExecutePdPiS0_$__internal_accurate_pow,(.L_x_92 - $_Z10gpuExecutePdPiS0_$__internal_accurate_pow)
$_Z10gpuExecutePdPiS0_$__internal_accurate_pow:
[----:B------:R-:W-:Y:S01]  /*4320*/  ISETP.GT.U32.AND P0, PT, R17, 0xfffff, PT ;  /* 0x000fffff1100780c */ /* 0x000fe20003f04070 */
[--C-:B------:R-:W-:Y:S01]  /*4330*/  IMAD.MOV.U32 R39, RZ, RZ, R17.reuse ;  /* 0x000000ffff277224 */ /* 0x100fe200078e0011 */
[----:B------:R-:W-:Y:S01]  /*4340*/  MOV R41, 0x3ed0f5d2 ;  /* 0x3ed0f5d200297802 */ /* 0x000fe20000000f00 */
[----:B------:R-:W-:Y:S01]  /*4350*/  IMAD.MOV.U32 R40, RZ, RZ, 0x41ad3b5a ;  /* 0x41ad3b5aff287424 */ /* 0x000fe200078e00ff */
[----:B------:R-:W-:Y:S01]  /*4360*/  UMOV UR4, 0x7d2cafe2 ;  /* 0x7d2cafe200047882 */ /* 0x000fe20000000000 */
[----:B------:R-:W-:Y:S01]  /*4370*/  UMOV UR5, 0x3eb0f5ff ;  /* 0x3eb0f5ff00057882 */ /* 0x000fe20000000000 */
[----:B------:R-:W-:Y:S01]  /*4380*/  SHF.R.U32.HI R17, RZ, 0x14, R17 ;  /* 0x00000014ff117819 */ /* 0x000fe20000011611 */
[----:B------:R-:W-:Y:S01]  /*4390*/  UMOV UR6, 0x3b39803f ;  /* 0x3b39803f00067882 */ /* 0x000fe20000000000 */
[----:B------:R-:W-:-:S05]  /*43a0*/  UMOV UR7, 0x3c7abc9e ;  /* 0x3c7abc9e00077882 */ /* 0x000fca0000000000 */
[----:B------:R-:W-:-:S10]  /*43b0*/  @!P0 DMUL R36, R38, 1.80143985094819840000e+16 ;  /* 0x4350000026248828 */ /* 0x000fd40000000000 */
[----:B------:R-:W-:Y:S01]  /*43c0*/  @!P0 IMAD.MOV.U32 R39, RZ, RZ, R37 ;  /* 0x000000ffff278224 */ /* 0x000fe200078e0025 */
[----:B------:R-:W-:Y:S01]  /*43d0*/  @!P0 LEA.HI R17, R37, 0xffffffca, RZ, 0xc ;  /* 0xffffffca25118811 */ /* 0x000fe200078f60ff */
[----:B------:R-:W-:Y:S02]  /*43e0*/  @!P0 IMAD.MOV.U32 R38, RZ, RZ, R36 ;  /* 0x000000ffff268224 */ /* 0x000fe400078e0024 */
[----:B------:R-:W-:Y:S01]  /*43f0*/  IMAD.MOV.U32 R37, RZ, RZ, 0x43300000 ;  /* 0x43300000ff257424 */ /* 0x000fe200078e00ff */
[----:B------:R-:W-:Y:S02]  /*4400*/  LOP3.LUT R39, R39, 0x800fffff, RZ, 0xc0, !PT ;  /* 0x800fffff27277812 */ /* 0x000fe400078ec0ff */
[----:B------:R-:W-:Y:S01]  /*4410*/  MOV R46, R38 ;  /* 0x00000026002e7202 */ /* 0x000fe20000000f00 */
[----:B------:R-:W-:Y:S01]  /*4420*/  IMAD.MOV.U32 R38, RZ, RZ, RZ ;  /* 0x000000ffff267224 */ /* 0x000fe200078e00ff */
[----:B------:R-:W-:-:S04]  /*4430*/  LOP3.LUT R39, R39, 0x3ff00000, RZ, 0xfc, !PT ;  /* 0x3ff0000027277812 */ /* 0x000fc800078efcff */
[----:B------:R-:W-:Y:S01]  /*4440*/  ISETP.GE.U32.AND P1, PT, R39, 0x3ff6a09f, PT ;  /* 0x3ff6a09f2700780c */ /* 0x000fe20003f26070 */
[----:B------:R-:W-:-:S12]  /*4450*/  IMAD.MOV.U32 R47, RZ, RZ, R39 ;  /* 0x000000ffff2f7224 */ /* 0x000fd800078e0027 */
[----:B------:R-:W-:-:S04]  /*4460*/  @P1 VIADD R36, R47, 0xfff00000 ;  /* 0xfff000002f241836 */ /* 0x000fc80000000000 */
[----:B------:R-:W-:Y:S02]  /*4470*/  @P1 IMAD.MOV.U32 R47, RZ, RZ, R36 ;  /* 0x000000ffff2f1224 */ /* 0x000fe400078e0024 */
[C---:B------:R-:W-:Y:S02]  /*4480*/  VIADD R36, R17.reuse, 0xfffffc01 ;  /* 0xfffffc0111247836 */ /* 0x040fe40000000000 */
[----:B------:R-:W-:Y:S02]  /*4490*/  @P1 VIADD R36, R17, 0xfffffc02 ;  /* 0xfffffc0211241836 */ /* 0x000fe40000000000 */
[C---:B------:R-:W-:Y:S02]  /*44a0*/  DADD R42, R46.reuse, 1 ;  /* 0x3ff000002e2a7429 */ /* 0x040fe40000000000 */
[----:B------:R-:W-:Y:S01]  /*44b0*/  DADD R46, R46, -1 ;  /* 0xbff000002e2e7429 */ /* 0x000fe20000000000 */
[----:B------:R-:W-:-:S03]  /*44c0*/  LOP3.LUT R36, R36, 0x80000000, RZ, 0x3c, !PT ;  /* 0x8000000024247812 */ /* 0x000fc600078e3cff */
[----:B------:R-:W0:Y:S02]  /*44d0*/  MUFU.RCP64H R39, R43 ;  /* 0x0000002b00277308 */ /* 0x000e240000001800 */
[----:B0-----:R-:W-:-:S08]  /*44e0*/  DFMA R44, -R42, R38, 1 ;  /* 0x3ff000002a2c742b */ /* 0x001fd00000000126 */
[----:B------:R-:W-:-:S08]  /*44f0*/  DFMA R44, R44, R44, R44 ;  /* 0x0000002c2c2c722b */ /* 0x000fd0000000002c */
[----:B------:R-:W-:-:S08]  /*4500*/  DFMA R44, R38, R44, R38 ;  /* 0x0000002c262c722b */ /* 0x000fd00000000026 */
[----:B------:R-:W-:-:S08]  /*4510*/  DMUL R38, R46, R44 ;  /* 0x0000002c2e267228 */ /* 0x000fd00000000000 */
[----:B------:R-:W-:-:S08]  /*4520*/  DFMA R38, R46, R44, R38 ;  /* 0x0000002c2e26722b */ /* 0x000fd00000000026 */
[----:B------:R-:W-:-:S08]  /*4530*/  DMUL R48, R38, R38 ;  /* 0x0000002626307228 */ /* 0x000fd00000000000 */
[----:B------:R-:W-:Y:S01]  /*4540*/  DFMA R40, R48, UR4, R40 ;  /* 0x0000000430287c2b */ /* 0x000fe20008000028 */
[----:B------:R-:W-:Y:S01]  /*4550*/  UMOV UR4, 0x75488a3f ;  /* 0x75488a3f00047882 */ /* 0x000fe20000000000 */
[----:B------:R-:W-:-:S06]  /*4560*/  UMOV UR5, 0x3ef3b20a ;  /* 0x3ef3b20a00057882 */ /* 0x000fcc0000000000 */
[----:B------:R-:W-:Y:S01]  /*4570*/  DFMA R42, R48, R40, UR4 ;  /* 0x00000004302a7e2b */ /* 0x000fe20008000028 */
[----:B------:R-:W-:Y:S01]  /*4580*/  UMOV UR4, 0xe4faecd5 ;  /* 0xe4faecd500047882 */ /* 0x000fe20000000000 */
[----:B------:R-:W-:Y:S01]  /*4590*/  UMOV UR5, 0x3f1745cd ;  /* 0x3f1745cd00057882 */ /* 0x000fe20000000000 */
[----:B------:R-:W-:-:S05]  /*45a0*/  DADD R40, R46, -R38 ;  /* 0x000000002e287229 */ /* 0x000fca0000000826 */
[----:B------:R-:W-:Y:S01]  /*45b0*/  DFMA R42, R48, R42, UR4 ;  /* 0x00000004302a7e2b */ /* 0x000fe2000800002a */
[----:B------:R-:W-:Y:S01]  /*45c0*/  UMOV UR4, 0x258a578b ;  /* 0x258a578b00047882 */ /* 0x000fe20000000000 */
[----:B------:R-:W-:Y:S01]  /*45d0*/  UMOV UR5, 0x3f3c71c7 ;  /* 0x3f3c71c700057882 */ /* 0x000fe20000000000 */
[----:B------:R-:W-:-:S05]  /*45e0*/  DADD R40, R40, R40 ;  /* 0x0000000028287229 */ /* 0x000fca0000000028 */
[----:B------:R-:W-:Y:S01]  /*45f0*/  DFMA R42, R48, R42, UR4 ;  /* 0x00000004302a7e2b */ /* 0x000fe2000800002a */
[----:B------:R-:W-:Y:S01]  /*4600*/  UMOV UR4, 0x9242b910 ;  /* 0x9242b91000047882 */ /* 0x000fe20000000000 */
[----:B------:R-:W-:Y:S01]  /*4610*/  UMOV UR5, 0x3f624924 ;  /* 0x3f62492400057882 */ /* 0x000fe20000000000 */
[-C--:B------:R-:W-:Y:S02]  /*4620*/  DFMA R40, R46, -R38.reuse, R40 ;  /* 0x800000262e28722b */ /* 0x080fe40000000028 */
[----:B------:R-:W-:-:S03]  /*4630*/  DMUL R46, R38, R38 ;  /* 0x00000026262e7228 */ /* 0x000fc60000000000 */
[----:B------:R-:W-:Y:S01]  /*4640*/  DFMA R42, R48, R42, UR4 ;  /* 0x00000004302a7e2b */ /* 0x000fe2000800002a */
[----:B------:R-:W-:Y:S01]  /*4650*/  UMOV UR4, 0x99999dfb ;  /* 0x99999dfb00047882 */ /* 0x000fe20000000000 */
[----:B------:R-:W-:Y:S01]  /*4660*/  UMOV UR5, 0x3f899999 ;  /* 0x3f89999900057882 */ /* 0x000fe20000000000 */
[----:B------:R-:W-:-:S05]  /*4670*/  DMUL R40, R44, R40 ;  /* 0x000000282c287228 */ /* 0x000fca0000000000 */
[----:B------:R-:W-:Y:S01]  /*4680*/  DFMA R42, R48, R42, UR4 ;  /* 0x00000004302a7e2b */ /* 0x000fe2000800002a */
[----:B------:R-:W-:Y:S01]  /*4690*/  UMOV UR4, 0x55555555 ;  /* 0x5555555500047882 */ /* 0x000fe20000000000 */
[----:B------:R-:W-:-:S03]  /*46a0*/  UMOV UR5, 0x3fb55555 ;  /* 0x3fb5555500057882 */ /* 0x000fc60000000000 */
[----:B------:R-:W-:Y:S02]  /*46b0*/  VIADD R51, R41, 0x100000 ;  /* 0x0010000029337836 */ /* 0x000fe40000000000 */
[----:B------:R-:W-:Y:S01]  /*46c0*/  IMAD.MOV.U32 R50, RZ, RZ, R40 ;  /* 0x000000ffff327224 */ /* 0x000fe200078e0028 */
[----:B------:R-:W-:-:S08]  /*46d0*/  DFMA R52, R48, R42, UR4 ;  /* 0x0000000430347e2b */ /* 0x000fd0000800002a */
[----:B------:R-:W-:Y:S01]  /*46e0*/  DADD R44, -R52, UR4 ;  /* 0x00000004342c7e29 */ /* 0x000fe20008000100 */
[----:B------:R-:W-:Y:S01]  /*46f0*/  UMOV UR4, 0xb9e7b0 ;  /* 0x00b9e7b000047882 */ /* 0x000fe20000000000 */
[----:B------:R-:W-:-:S06]  /*4700*/  UMOV UR5, 0x3c46a4cb ;  /* 0x3c46a4cb00057882 */ /* 0x000fcc0000000000 */
[----:B------:R-:W-:Y:S02]  /*4710*/  DFMA R44, R48, R42, R44 ;  /* 0x0000002a302c722b */ /* 0x000fe4000000002c */
[C---:B------:R-:W-:Y:S02]  /*4720*/  DFMA R48, R38.reuse, R38, -R46 ;  /* 0x000000262630722b */ /* 0x040fe4000000082e */
[----:B------:R-:W-:-:S04]  /*4730*/  DMUL R42, R38, R46 ;  /* 0x0000002e262a7228 */ /* 0x000fc80000000000 */
[----:B------:R-:W-:Y:S01]  /*4740*/  DADD R44, R44, -UR4 ;  /* 0x800000042c2c7e29 */ /* 0x000fe20008000000 */
[----:B------:R-:W-:Y:S01]  /*4750*/  UMOV UR4, 0x80000000 ;  /* 0x8000000000047882 */ /* 0x000fe20000000000 */
[C---:B------:R-:W-:Y:S01]  /*4760*/  DFMA R50, R38.reuse, R50, R48 ;  /* 0x000000322632722b */ /* 0x040fe20000000030 */
[----:B------:R-:W-:Y:S01]  /*4770*/  UMOV UR5, 0x43300000 ;  /* 0x4330000000057882 */ /* 0x000fe20000000000 */
[----:B------:R-:W-:-:S08]  /*4780*/  DFMA R48, R38, R46, -R42 ;  /* 0x0000002e2630722b */ /* 0x000fd0000000082a */
[----:B------:R-:W-:Y:S02]  /*4790*/  DFMA R48, R40, R46, R48 ;  /* 0x0000002e2830722b */ /* 0x000fe40000000030 */
[----:B------:R-:W-:-:S06]  /*47a0*/  DADD R46, R52, R44 ;  /* 0x00000000342e7229 */ /* 0x000fcc000000002c */
[----:B------:R-:W-:Y:S02]  /*47b0*/  DFMA R48, R38, R50, R48 ;  /* 0x000000322630722b */ /* 0x000fe40000000030 */
[----:B------:R-:W-:Y:S02]  /*47c0*/  DMUL R50, R46, R42 ;  /* 0x0000002a2e327228 */ /* 0x000fe40000000000 */
[----:B------:R-:W-:-:S06]  /*47d0*/  DADD R52, R52, -R46 ;  /* 0x0000000034347229 */ /* 0x000fcc000000082e */
[----:B------:R-:W-:Y:S02]  /*47e0*/  DFMA R54, R46, R42, -R50 ;  /* 0x0000002a2e36722b */ /* 0x000fe40000000832 */
[----:B------:R-:W-:-:S06]  /*47f0*/  DADD R52, R44, R52 ;  /* 0x000000002c347229 */ /* 0x000fcc0000000034 */
[----:B------:R-:W-:-:S08]  /*4800*/  DFMA R48, R46, R48, R54 ;  /* 0x000000302e30722b */ /* 0x000fd00000000036 */
[----:B------:R-:W-:-:S08]  /*4810*/  DFMA R48, R52, R42, R48 ;  /* 0x0000002a3430722b */ /* 0x000fd00000000030 */
[----:B------:R-:W-:-:S08]  /*4820*/  DADD R44, R50, R48 ;  /* 0x00000000322c7229 */ /* 0x000fd00000000030 */
[--C-:B------:R-:W-:Y:S02]  /*4830*/  DADD R42, R38, R44.reuse ;  /* 0x00000000262a7229 */ /* 0x100fe4000000002c */
[----:B------:R-:W-:-:S06]  /*4840*/  DADD R50, R50, -R44 ;  /* 0x0000000032327229 */ /* 0x000fcc000000082c */
[----:B------:R-:W-:Y:S02]  /*4850*/  DADD R38, R38, -R42 ;  /* 0x0000000026267229 */ /* 0x000fe4000000082a */
[----:B------:R-:W-:-:S06]  /*4860*/  DADD R50, R48, R50 ;  /* 0x0000000030327229 */ /* 0x000fcc0000000032 */
[----:B------:R-:W-:-:S08]  /*4870*/  DADD R38, R44, R38 ;  /* 0x000000002c267229 */ /* 0x000fd00000000026 */
[----:B------:R-:W-:-:S08]  /*4880*/  DADD R38, R50, R38 ;  /* 0x0000000032267229 */ /* 0x000fd00000000026 */
[----:B------:R-:W-:Y:S02]  /*4890*/  DADD R40, R40, R38 ;  /* 0x0000000028287229 */ /* 0x000fe40000000026 */
[----:B------:R-:W-:Y:S01]  /*48a0*/  DADD R38, R36, -UR4 ;  /* 0x8000000424267e29 */ /* 0x000fe20008000000 */
[----:B------:R-:W-:Y:S01]  /*48b0*/  UMOV UR4, 0xfefa39ef ;  /* 0xfefa39ef00047882 */ /* 0x000fe20000000000 */
[----:B------:R-:W-:-:S04]  /*48c0*/  UMOV UR5, 0x3fe62e42 ;  /* 0x3fe62e4200057882 */ /* 0x000fc80000000000 */
[----:B------:R-:W-:-:S08]  /*48d0*/  DADD R44, R42, R40 ;  /* 0x000000002a2c7229 */ /* 0x000fd00000000028 */
[--C-:B------:R-:W-:Y:S02]  /*48e0*/  DFMA R36, R38, UR4, R44.reuse ;  /* 0x0000000426247c2b */ /* 0x100fe4000800002c */
[----:B------:R-:W-:-:S06]  /*48f0*/  DADD R46, R42, -R44 ;  /* 0x000000002a2e7229 */ /* 0x000fcc000000082c */
[----:B------:R-:W-:Y:S02]  /*4900*/  DFMA R42, R38, -UR4, R36 ;  /* 0x80000004262a7c2b */ /* 0x000fe40008000024 */
[----:B------:R-:W-:-:S06]  /*4910*/  DADD R46, R40, R46 ;  /* 0x00000000282e7229 */ /* 0x000fcc000000002e */
[----:B------:R-:W-:-:S08]  /*4920*/  DADD R42, -R44, R42 ;  /* 0x000000002c2a7229 */ /* 0x000fd0000000012a */
[----:B------:R-:W-:-:S08]  /*4930*/  DADD R40, R46, -R42 ;  /* 0x000000002e287229 */ /* 0x000fd0000000082a */
[----:B------:R-:W-:-:S08]  /*4940*/  DFMA R40, R38, UR6, R40 ;  /* 0x0000000626287c2b */ /* 0x000fd00008000028 */
[----:B------:R-:W-:-:S08]  /*4950*/  DADD R38, R36, R40 ;  /* 0x0000000024267229 */ /* 0x000fd00000000028 */
[----:B------:R-:W-:Y:S02]  /*4960*/  DADD R36, R36, -R38 ;  /* 0x0000000024247229 */ /* 0x000fe40000000826 */
[----:B------:R-:W-:-:S06]  /*4970*/  DMUL R42, R38, 2 ;  /* 0x40000000262a7828 */ /* 0x000fcc0000000000 */
[----:B------:R-:W-:Y:S02]  /*4980*/  DADD R40, R40, R36 ;  /* 0x0000000028287229 */ /* 0x000fe40000000024 */
[----:B------:R-:W-:Y:S01]  /*4990*/  DFMA R38, R38, 2, -R42 ;  /* 0x400000002626782b */ /* 0x000fe2000000082a */
[----:B------:R-:W-:Y:S01]  /*49a0*/  MOV R36, 0x652b82fe ;  /* 0x652b82fe00247802 */ /* 0x000fe20000000f00 */
[----:B------:R-:W-:-:S06]  /*49b0*/  IMAD.MOV.U32 R37, RZ, RZ, 0x3ff71547 ;  /* 0x3ff71547ff257424 */ /* 0x000fcc00078e00ff */
[----:B------:R-:W-:-:S08]  /*49c0*/  DFMA R40, R40, 2, R38 ;  /* 0x400000002828782b */ /* 0x000fd00000000026 */
[----:B------:R-:W-:-:S08]  /*49d0*/  DADD R44, R42, R40 ;  /* 0x000000002a2c7229 */ /* 0x000fd00000000028 */
[----:B------:R-:W-:Y:S02]  /*49e0*/  DFMA R36, R44, R36, 6.75539944105574400000e+15 ;  /* 0x433800002c24742b */ /* 0x000fe40000000024 */
[----:B------:R-:W-:Y:S01]  /*49f0*/  FSETP.GEU.AND P0, PT, |R45|, 4.1917929649353027344, PT ;  /* 0x4086232b2d00780b */ /* 0x000fe20003f0e200 */
[----:B------:R-:W-:-:S05]  /*4a00*/  DADD R42, R42, -R44 ;  /* 0x000000002a2a7229 */ /* 0x000fca000000082c */
[----:B------:R-:W-:-:S03]  /*4a10*/  DADD R38, R36, -6.75539944105574400000e+15 ;  /* 0xc338000024267429 */ /* 0x000fc60000000000 */
[----:B------:R-:W-:-:S05]  /*4a20*/  DADD R40, R40, R42 ;  /* 0x0000000028287229 */ /* 0x000fca000000002a */
[----:B------:R-:W-:Y:S01]  /*4a30*/  DFMA R46, R38, -UR4, R44 ;  /* 0x80000004262e7c2b */ /* 0x000fe2000800002c */
[----:B------:R-:W-:Y:S01]  /*4a40*/  UMOV UR4, 0x3b39803f ;  /* 0x3b39803f00047882 */ /* 0x000fe20000000000 */
[----:B------:R-:W-:-:S06]  /*4a50*/  UMOV UR5, 0x3c7abc9e ;  /* 0x3c7abc9e00057882 */ /* 0x000fcc0000000000 */
[----:B------:R-:W-:Y:S01]  /*4a60*/  DFMA R46, R38, -UR4, R46 ;  /* 0x80000004262e7c2b */ /* 0x000fe2000800002e */
[----:B------:R-:W-:Y:S01]  /*4a70*/  UMOV UR4, 0x69ce2bdf ;  /* 0x69ce2bdf00047882 */ /* 0x000fe20000000000 */
[----:B------:R-:W-:Y:S01]  /*4a80*/  IMAD.MOV.U32 R38, RZ, RZ, -0x35dec16 ;  /* 0xfca213eaff267424 */ /* 0x000fe200078e00ff */
[----:B------:R-:W-:Y:S01]  /*4a90*/  UMOV UR5, 0x3e5ade15 ;  /* 0x3e5ade1500057882 */ /* 0x000fe20000000000 */
[----:B------:R-:W-:-:S06]  /*4aa0*/  IMAD.MOV.U32 R39, RZ, RZ, 0x3e928af3 ;  /* 0x3e928af3ff277424 */ /* 0x000fcc00078e00ff */
[----:B------:R-:W-:Y:S01]  /*4ab0*/  DFMA R38, R46, UR4, R38 ;  /* 0x000000042e267c2b */ /* 0x000fe20008000026 */
[----:B------:R-:W-:Y:S01]  /*4ac0*/  UMOV UR4, 0x62401315 ;  /* 0x6240131500047882 */ /* 0x000fe20000000000 */
[----:B------:R-:W-:-:S06]  /*4ad0*/  UMOV UR5, 0x3ec71dee ;  /* 0x3ec71dee00057882 */ /* 0x000fcc0000000000 */
[----:B------:R-:W-:Y:S01]  /*4ae0*/  DFMA R38, R46, R38, UR4 ;  /* 0x000000042e267e2b */ /* 0x000fe20008000026 */
        /* <DEDUP_REMOVED lines=20> */
[----:B------:R-:W-:-:S08]  /*4c30*/  DFMA R38, R46, R38, UR4 ;  /* 0x000000042e267e2b */ /* 0x000fd00008000026 */
[----:B------:R-:W-:-:S08]  /*4c40*/  DFMA R38, R46, R38, 1 ;  /* 0x3ff000002e26742b */ /* 0x000fd00000000026 */
[----:B------:R-:W-:-:S10]  /*4c50*/  DFMA R38, R46, R38, 1 ;  /* 0x3ff000002e26742b */ /* 0x000fd40000000026 */
[----:B------:R-:W-:Y:S02]  /*4c60*/  IMAD R43, R36, 0x100000, R39 ;  /* 0x00100000242b7824 */ /* 0x000fe400078e0227 */
[----:B------:R-:W-:Y:S01]  /*4c70*/  IMAD.MOV.U32 R42, RZ, RZ, R38 ;  /* 0x000000ffff2a7224 */ /* 0x000fe200078e0026 */
[----:B------:R-:W-:Y:S06]  /*4c80*/  @!P0 BRA `(.L_x_88) ;  /* 0x0000000000308947 */ /* 0x000fec0003800000 */
[----:B------:R-:W-:Y:S01]  /*4c90*/  FSETP.GEU.AND P1, PT, |R45|, 4.2275390625, PT ;  /* 0x408748002d00780b */ /* 0x000fe20003f2e200 */
[C---:B------:R-:W-:Y:S02]  /*4ca0*/  DADD R42, R44.reuse, +INF ;  /* 0x7ff000002c2a7429 */ /* 0x040fe40000000000 */
[----:B------:R-:W-:-:S08]  /*4cb0*/  DSETP.GEU.AND P0, PT, R44, RZ, PT ;  /* 0x000000ff2c00722a */ /* 0x000fd00003f0e000 */
[----:B------:R-:W-:Y:S02]  /*4cc0*/  FSEL R42, R42, RZ, P0 ;  /* 0x000000ff2a2a7208 */ /* 0x000fe40000000000 */
[----:B------:R-:W-:Y:S02]  /*4cd0*/  @!P1 LEA.HI R17, R36, R36, RZ, 0x1 ;  /* 0x0000002424119211 */ /* 0x000fe400078f08ff */
[----:B------:R-:W-:Y:S02]  /*4ce0*/  FSEL R43, R43, RZ, P0 ;  /* 0x000000ff2b2b7208 */ /* 0x000fe40000000000 */
[----:B------:R-:W-:-:S04]  /*4cf0*/  @!P1 SHF.R.S32.HI R17, RZ, 0x1, R17 ;  /* 0x00000001ff119819 */ /* 0x000fc80000011411 */
[----:B------:R-:W-:Y:S01]  /*4d00*/  @!P1 IADD3 R36, PT, PT, R36, -R17, RZ ;  /* 0x8000001124249210 */ /* 0x000fe20007ffe0ff */
[----:B------:R-:W-:-:S03]  /*4d10*/  @!P1 IMAD R39, R17, 0x100000, R39 ;  /* 0x0010000011279824 */ /* 0x000fc600078e0227 */
[----:B------:R-:W-:Y:S01]  /*4d20*/  @!P1 LEA R37, R36, 0x3ff00000, 0x14 ;  /* 0x3ff0000024259811 */ /* 0x000fe200078ea0ff */
[----:B------:R-:W-:-:S06]  /*4d30*/  @!P1 IMAD.MOV.U32 R36, RZ, RZ, RZ ;  /* 0x000000ffff249224 */ /* 0x000fcc00078e00ff */
[----:B------:R-:W-:-:S11]  /*4d40*/  @!P1 DMUL R42, R38, R36 ;  /* 0x00000024262a9228 */ /* 0x000fd60000000000 */
.L_x_88:
[----:B------:R-:W-:Y:S01]  /*4d50*/  DFMA R40, R40, R42, R42 ;  /* 0x0000002a2828722b */ /* 0x000fe2000000002a */
[----:B------:R-:W-:Y:S01]  /*4d60*/  IMAD.MOV.U32 R38, RZ, RZ, R58 ;  /* 0x000000ffff267224 */ /* 0x000fe200078e003a */
[----:B------:R-:W-:Y:S01]  /*4d70*/  DSETP.NEU.AND P0, PT, |R42|, +INF , PT ;  /* 0x7ff000002a00742a */ /* 0x000fe20003f0d200 */
[----:B------:R-:W-:-:S07]  /*4d80*/  IMAD.MOV.U32 R39, RZ, RZ, 0x0 ;  /* 0x00000000ff277424 */ /* 0x000fce00078e00ff */
[----:B------:R-:W-:Y:S02]  /*4d90*/  FSEL R17, R42, R40, !P0 ;  /* 0x000000282a117208 */ /* 0x000fe40004000000 */
[----:B------:R-:W-:Y:S01]  /*4da0*/  FSEL R36, R43, R41, !P0 ;  /* 0x000000292b247208 */ /* 0x000fe20004000000 */
[----:B------:R-:W-:Y:S06]  /*4db0*/  RET.REL.NODEC R38 `(_Z10gpuExecutePdPiS0_) ;  /* 0xffffffb026907950 */ /* 0x000fec0003c3ffff */
.L_x_89:
[----:B------:R-:W-:-:S00]  /*4dc0*/  BRA `(.L_x_89) ;  /* 0xfffffffc00fc7947 */ /* 0x000fc0000383ffff */
[----:B------:R-:W-:-:S00]  /*4dd0*/  NOP ;  /* 0x0000000000007918 */ /* 0x000fc00000000000 */
        /* <DEDUP_REMOVED lines=10> */
.L_x_92:


//--------------------- .nv.shared._Z10gpuExecutePdPiS0_ --------------------------
	.section	.nv.shared._Z10gpuExecutePdPiS0_,"aw",@nobits
	.sectionflags	@""
	.align	8
.nv.shared._Z10gpuExecutePdPiS0_:
	.zero		13312


//--------------------- .nv.shared.reserved.0     --------------------------
	.section	.nv.shared.reserved.0,"aw",@nobits
	.weak		__nv_reservedSMEM_offset_0_alias
	.size		__nv_reservedSMEM_offset_0_alias, 0, 64
	.other		__nv_reservedSMEM_offset_0_alias,@"STO_CUDA_RESERVED_SHARED STV_DEFAULT"
__nv_reservedSMEM_offset_0_alias:
	.zero		0
	.zero		64


//--------------------- .nv.constant0._Z10gpuExecutePdPiS0_ --------------------------
	.section	.nv.constant0._Z10gpuExecutePdPiS0_,"a",@progbits
	.sectionflags	@""
	.align	4
.nv.constant0._Z10gpuExecutePdPiS0_:
	.zero		920


//--------------------- SYMBOLS --------------------------

	.type		.nv.reservedSmem.offset0,@object
	.size		.nv.reservedSmem.offset0,0x4
	.type		.nv.reservedSmem.cap,@object
	.size		.nv.reservedSmem.cap,0x4
